//
// Generated by NVIDIA NVVM Compiler
//
// Compiler Build ID: CL-36424714
// Cuda compilation tools, release 13.0, V13.0.88
// Based on NVVM 20.0.0
//

.version 9.0
.target sm_100
.address_size 64

	// .globl	_Z15helloworld_cudav
.extern .func  (.param .b32 func_retval0) vprintf
(
	.param .b64 vprintf_param_0,
	.param .b64 vprintf_param_1
)
;
.extern .func  (.param .b64 func_retval0) malloc
(
	.param .b64 malloc_param_0
)
;
.global .align 1 .b8 $str[7] = {72, 101, 108, 108, 111, 10};
.global .align 1 .b8 $str$1[13] = {105, 61, 37, 100, 32, 44, 32, 106, 61, 37, 100, 10};

.visible .entry _Z15helloworld_cudav()
{
	.reg .b32 	%r<3>;
	.reg .b64 	%rd<3>;

	mov.u64 	%rd1, $str;
	cvta.global.u64 	%rd2, %rd1;
	{ // callseq 0, 0
	.param .b64 param0;
	st.param.b64 	[param0], %rd2;
	.param .b64 param1;
	st.param.b64 	[param1], 0;
	.param .b32 retval0;
	call.uni (retval0), 
	vprintf, 
	(
	param0, 
	param1
	);
	ld.param.b32 	%r1, [retval0];
	} // callseq 0
	ret;

}
	// .globl	_Z13cudaMatrixMulPfS_S_i
.visible .entry _Z13cudaMatrixMulPfS_S_i(
	.param .u64 .ptr .align 1 _Z13cudaMatrixMulPfS_S_i_param_0,
	.param .u64 .ptr .align 1 _Z13cudaMatrixMulPfS_S_i_param_1,
	.param .u64 .ptr .align 1 _Z13cudaMatrixMulPfS_S_i_param_2,
	.param .u32 _Z13cudaMatrixMulPfS_S_i_param_3
)
{
	.reg .pred 	%p<10>;
	.reg .b32 	%r<64>;
	.reg .b32 	%f<68>;
	.reg .b64 	%rd<65>;

	ld.param.u64 	%rd10, [_Z13cudaMatrixMulPfS_S_i_param_0];
	ld.param.u64 	%rd11, [_Z13cudaMatrixMulPfS_S_i_param_1];
	ld.param.u64 	%rd9, [_Z13cudaMatrixMulPfS_S_i_param_2];
	ld.param.u32 	%r37, [_Z13cudaMatrixMulPfS_S_i_param_3];
	cvta.to.global.u64 	%rd1, %rd11;
	cvta.to.global.u64 	%rd2, %rd10;
	mov.u32 	%r1, %ctaid.x;
	mov.u32 	%r2, %tid.x;
	setp.lt.s32 	%p1, %r37, 1;
	mov.f32 	%f67, 0f00000000;
	@%p1 bra 	$L__BB1_12;
	mul.lo.s32 	%r3, %r37, %r1;
	and.b32  	%r4, %r37, 7;
	setp.lt.u32 	%p2, %r37, 8;
	mov.f32 	%f67, 0f00000000;
	mov.b32 	%r62, 0;
	@%p2 bra 	$L__BB1_4;
	and.b32  	%r62, %r37, 2147483640;
	neg.s32 	%r60, %r62;
	add.s32 	%r59, %r2, %r37;
	shl.b32 	%r8, %r37, 3;
	shl.b32 	%r39, %r37, 1;
	add.s32 	%r58, %r2, %r39;
	mad.lo.s32 	%r57, %r37, 3, %r2;
	shl.b32 	%r40, %r37, 2;
	add.s32 	%r56, %r2, %r40;
	mad.lo.s32 	%r55, %r37, 5, %r2;
	mad.lo.s32 	%r54, %r37, 6, %r2;
	mad.lo.s32 	%r53, %r37, 7, %r2;
	mul.wide.u32 	%rd12, %r2, 4;
	add.s64 	%rd64, %rd1, %rd12;
	mul.wide.u32 	%rd13, %r3, 4;
	add.s64 	%rd14, %rd13, %rd2;
	add.s64 	%rd63, %rd14, 16;
	mov.f32 	%f67, 0f00000000;
	mul.wide.u32 	%rd29, %r8, 4;
$L__BB1_3:
	.pragma "nounroll";
	ld.global.f32 	%f17, [%rd63+-16];
	ld.global.f32 	%f18, [%rd64];
	fma.rn.f32 	%f19, %f17, %f18, %f67;
	ld.global.f32 	%f20, [%rd63+-12];
	mul.wide.u32 	%rd15, %r59, 4;
	add.s64 	%rd16, %rd1, %rd15;
	ld.global.f32 	%f21, [%rd16];
	fma.rn.f32 	%f22, %f20, %f21, %f19;
	ld.global.f32 	%f23, [%rd63+-8];
	mul.wide.u32 	%rd17, %r58, 4;
	add.s64 	%rd18, %rd1, %rd17;
	ld.global.f32 	%f24, [%rd18];
	fma.rn.f32 	%f25, %f23, %f24, %f22;
	ld.global.f32 	%f26, [%rd63+-4];
	mul.wide.u32 	%rd19, %r57, 4;
	add.s64 	%rd20, %rd1, %rd19;
	ld.global.f32 	%f27, [%rd20];
	fma.rn.f32 	%f28, %f26, %f27, %f25;
	ld.global.f32 	%f29, [%rd63];
	mul.wide.u32 	%rd21, %r56, 4;
	add.s64 	%rd22, %rd1, %rd21;
	ld.global.f32 	%f30, [%rd22];
	fma.rn.f32 	%f31, %f29, %f30, %f28;
	ld.global.f32 	%f32, [%rd63+4];
	mul.wide.u32 	%rd23, %r55, 4;
	add.s64 	%rd24, %rd1, %rd23;
	ld.global.f32 	%f33, [%rd24];
	fma.rn.f32 	%f34, %f32, %f33, %f31;
	ld.global.f32 	%f35, [%rd63+8];
	mul.wide.u32 	%rd25, %r54, 4;
	add.s64 	%rd26, %rd1, %rd25;
	ld.global.f32 	%f36, [%rd26];
	fma.rn.f32 	%f37, %f35, %f36, %f34;
	ld.global.f32 	%f38, [%rd63+12];
	mul.wide.u32 	%rd27, %r53, 4;
	add.s64 	%rd28, %rd1, %rd27;
	ld.global.f32 	%f39, [%rd28];
	fma.rn.f32 	%f67, %f38, %f39, %f37;
	add.s32 	%r60, %r60, 8;
	add.s32 	%r59, %r59, %r8;
	add.s32 	%r58, %r58, %r8;
	add.s32 	%r57, %r57, %r8;
	add.s32 	%r56, %r56, %r8;
	add.s32 	%r55, %r55, %r8;
	add.s32 	%r54, %r54, %r8;
	add.s32 	%r53, %r53, %r8;
	add.s64 	%rd64, %rd64, %rd29;
	add.s64 	%rd63, %rd63, 32;
	setp.ne.s32 	%p3, %r60, 0;
	@%p3 bra 	$L__BB1_3;
$L__BB1_4:
	setp.eq.s32 	%p4, %r4, 0;
	@%p4 bra 	$L__BB1_12;
	and.b32  	%r32, %r37, 3;
	setp.lt.u32 	%p5, %r4, 4;
	@%p5 bra 	$L__BB1_7;
	add.s32 	%r41, %r62, %r3;
	mul.wide.u32 	%rd30, %r41, 4;
	add.s64 	%rd31, %rd2, %rd30;
	ld.global.f32 	%f41, [%rd31];
	mad.lo.s32 	%r42, %r62, %r37, %r2;
	mul.wide.u32 	%rd32, %r42, 4;
	add.s64 	%rd33, %rd1, %rd32;
	ld.global.f32 	%f42, [%rd33];
	fma.rn.f32 	%f43, %f41, %f42, %f67;
	cvt.u64.u32 	%rd34, %r3;
	cvt.u64.u32 	%rd35, %r62;
	add.s64 	%rd36, %rd35, %rd34;
	shl.b64 	%rd37, %rd36, 2;
	add.s64 	%rd38, %rd2, %rd37;
	ld.global.f32 	%f44, [%rd38+4];
	add.s32 	%r43, %r42, %r37;
	mul.wide.u32 	%rd39, %r43, 4;
	add.s64 	%rd40, %rd1, %rd39;
	ld.global.f32 	%f45, [%rd40];
	fma.rn.f32 	%f46, %f44, %f45, %f43;
	ld.global.f32 	%f47, [%rd38+8];
	add.s32 	%r44, %r43, %r37;
	mul.wide.u32 	%rd41, %r44, 4;
	add.s64 	%rd42, %rd1, %rd41;
	ld.global.f32 	%f48, [%rd42];
	fma.rn.f32 	%f49, %f47, %f48, %f46;
	ld.global.f32 	%f50, [%rd38+12];
	add.s32 	%r45, %r44, %r37;
	mul.wide.u32 	%rd43, %r45, 4;
	add.s64 	%rd44, %rd1, %rd43;
	ld.global.f32 	%f51, [%rd44];
	fma.rn.f32 	%f67, %f50, %f51, %f49;
	add.s32 	%r62, %r62, 4;
$L__BB1_7:
	setp.eq.s32 	%p6, %r32, 0;
	@%p6 bra 	$L__BB1_12;
	setp.eq.s32 	%p7, %r32, 1;
	@%p7 bra 	$L__BB1_10;
	add.s32 	%r46, %r62, %r3;
	mul.wide.u32 	%rd45, %r46, 4;
	add.s64 	%rd46, %rd2, %rd45;
	ld.global.f32 	%f53, [%rd46];
	mad.lo.s32 	%r47, %r62, %r37, %r2;
	mul.wide.u32 	%rd47, %r47, 4;
	add.s64 	%rd48, %rd1, %rd47;
	ld.global.f32 	%f54, [%rd48];
	fma.rn.f32 	%f55, %f53, %f54, %f67;
	cvt.u64.u32 	%rd49, %r3;
	cvt.u64.u32 	%rd50, %r62;
	add.s64 	%rd51, %rd50, %rd49;
	shl.b64 	%rd52, %rd51, 2;
	add.s64 	%rd53, %rd2, %rd52;
	ld.global.f32 	%f56, [%rd53+4];
	add.s32 	%r48, %r47, %r37;
	mul.wide.u32 	%rd54, %r48, 4;
	add.s64 	%rd55, %rd1, %rd54;
	ld.global.f32 	%f57, [%rd55];
	fma.rn.f32 	%f67, %f56, %f57, %f55;
	add.s32 	%r62, %r62, 2;
$L__BB1_10:
	and.b32  	%r49, %r37, 1;
	setp.eq.b32 	%p8, %r49, 1;
	not.pred 	%p9, %p8;
	@%p9 bra 	$L__BB1_12;
	add.s32 	%r50, %r62, %r3;
	mul.wide.u32 	%rd56, %r50, 4;
	add.s64 	%rd57, %rd2, %rd56;
	ld.global.f32 	%f58, [%rd57];
	mad.lo.s32 	%r51, %r62, %r37, %r2;
	mul.wide.u32 	%rd58, %r51, 4;
	add.s64 	%rd59, %rd1, %rd58;
	ld.global.f32 	%f59, [%rd59];
	fma.rn.f32 	%f67, %f58, %f59, %f67;
$L__BB1_12:
	cvta.to.global.u64 	%rd60, %rd9;
	mad.lo.s32 	%r52, %r37, %r1, %r2;
	mul.wide.s32 	%rd61, %r52, 4;
	add.s64 	%rd62, %rd60, %rd61;
	st.global.f32 	[%rd62], %f67;
	ret;

}
	// .globl	_Z21cudaConvolutionMatrixPfS_S_iii
.visible .entry _Z21cudaConvolutionMatrixPfS_S_iii(
	.param .u64 .ptr .align 1 _Z21cudaConvolutionMatrixPfS_S_iii_param_0,
	.param .u64 .ptr .align 1 _Z21cudaConvolutionMatrixPfS_S_iii_param_1,
	.param .u64 .ptr .align 1 _Z21cudaConvolutionMatrixPfS_S_iii_param_2,
	.param .u32 _Z21cudaConvolutionMatrixPfS_S_iii_param_3,
	.param .u32 _Z21cudaConvolutionMatrixPfS_S_iii_param_4,
	.param .u32 _Z21cudaConvolutionMatrixPfS_S_iii_param_5
)
{
	.reg .pred 	%p<44>;
	.reg .b32 	%r<197>;
	.reg .b32 	%f<258>;
	.reg .b64 	%rd<123>;

	ld.param.u64 	%rd13, [_Z21cudaConvolutionMatrixPfS_S_iii_param_0];
	ld.param.u64 	%rd14, [_Z21cudaConvolutionMatrixPfS_S_iii_param_1];
	ld.param.u64 	%rd15, [_Z21cudaConvolutionMatrixPfS_S_iii_param_2];
	ld.param.u32 	%r100, [_Z21cudaConvolutionMatrixPfS_S_iii_param_3];
	ld.param.u32 	%r101, [_Z21cudaConvolutionMatrixPfS_S_iii_param_4];
	ld.param.u32 	%r102, [_Z21cudaConvolutionMatrixPfS_S_iii_param_5];
	cvta.to.global.u64 	%rd1, %rd13;
	cvta.to.global.u64 	%rd2, %rd14;
	cvta.to.global.u64 	%rd3, %rd15;
	mov.u32 	%r1, %ctaid.x;
	mov.u32 	%r2, %tid.x;
	mul.wide.s32 	%rd16, %r101, %r101;
	shl.b64 	%rd17, %rd16, 2;
	{ // callseq 1, 0
	.param .b64 param0;
	st.param.b64 	[param0], %rd17;
	.param .b64 retval0;
	call.uni (retval0), 
	malloc, 
	(
	param0
	);
	ld.param.b64 	%rd18, [retval0];
	} // callseq 1
	{ // callseq 2, 0
	.param .b64 param0;
	st.param.b64 	[param0], %rd17;
	.param .b64 retval0;
	call.uni (retval0), 
	malloc, 
	(
	param0
	);
	ld.param.b64 	%rd19, [retval0];
	} // callseq 2
	setp.lt.s32 	%p1, %r102, 1;
	@%p1 bra 	$L__BB2_65;
	add.s32 	%r103, %r100, %r101;
	add.s32 	%r3, %r103, -1;
	setp.ne.s32 	%p2, %r101, 0;
	mul.lo.s32 	%r4, %r101, %r101;
	@%p2 bra 	$L__BB2_13;
	and.b32  	%r5, %r102, 7;
	setp.lt.u32 	%p36, %r102, 8;
	mov.b32 	%r175, 0;
	@%p36 bra 	$L__BB2_5;
	and.b32  	%r175, %r102, 2147483640;
	neg.s32 	%r173, %r175;
	add.s32 	%r136, %r1, %r100;
	mad.lo.s32 	%r172, %r100, %r136, %r2;
	mul.lo.s32 	%r137, %r100, %r100;
	shl.b32 	%r9, %r137, 3;
	shl.b32 	%r138, %r100, 1;
	add.s32 	%r139, %r1, %r138;
	mad.lo.s32 	%r171, %r100, %r139, %r2;
	mad.lo.s32 	%r140, %r100, 3, %r1;
	mad.lo.s32 	%r170, %r100, %r140, %r2;
	shl.b32 	%r141, %r100, 2;
	add.s32 	%r142, %r1, %r141;
	mad.lo.s32 	%r169, %r100, %r142, %r2;
	mad.lo.s32 	%r143, %r100, 5, %r1;
	mad.lo.s32 	%r168, %r100, %r143, %r2;
	mad.lo.s32 	%r144, %r100, 6, %r1;
	mad.lo.s32 	%r167, %r100, %r144, %r2;
	mad.lo.s32 	%r145, %r100, 7, %r1;
	mad.lo.s32 	%r166, %r100, %r145, %r2;
	mad.lo.s32 	%r165, %r1, %r100, %r2;
$L__BB2_4:
	.pragma "nounroll";
	mul.wide.s32 	%rd92, %r165, 4;
	add.s64 	%rd93, %rd3, %rd92;
	mov.b32 	%r146, 0;
	st.global.u32 	[%rd93], %r146;
	mul.wide.s32 	%rd94, %r172, 4;
	add.s64 	%rd95, %rd3, %rd94;
	st.global.u32 	[%rd95], %r146;
	mul.wide.s32 	%rd96, %r171, 4;
	add.s64 	%rd97, %rd3, %rd96;
	st.global.u32 	[%rd97], %r146;
	mul.wide.s32 	%rd98, %r170, 4;
	add.s64 	%rd99, %rd3, %rd98;
	st.global.u32 	[%rd99], %r146;
	mul.wide.s32 	%rd100, %r169, 4;
	add.s64 	%rd101, %rd3, %rd100;
	st.global.u32 	[%rd101], %r146;
	mul.wide.s32 	%rd102, %r168, 4;
	add.s64 	%rd103, %rd3, %rd102;
	st.global.u32 	[%rd103], %r146;
	mul.wide.s32 	%rd104, %r167, 4;
	add.s64 	%rd105, %rd3, %rd104;
	st.global.u32 	[%rd105], %r146;
	mul.wide.s32 	%rd106, %r166, 4;
	add.s64 	%rd107, %rd3, %rd106;
	st.global.u32 	[%rd107], %r146;
	add.s32 	%r173, %r173, 8;
	add.s32 	%r172, %r172, %r9;
	add.s32 	%r171, %r171, %r9;
	add.s32 	%r170, %r170, %r9;
	add.s32 	%r169, %r169, %r9;
	add.s32 	%r168, %r168, %r9;
	add.s32 	%r167, %r167, %r9;
	add.s32 	%r166, %r166, %r9;
	add.s32 	%r165, %r165, %r9;
	setp.ne.s32 	%p37, %r173, 0;
	@%p37 bra 	$L__BB2_4;
$L__BB2_5:
	setp.eq.s32 	%p38, %r5, 0;
	@%p38 bra 	$L__BB2_65;
	and.b32  	%r36, %r102, 3;
	setp.lt.u32 	%p39, %r5, 4;
	@%p39 bra 	$L__BB2_8;
	mad.lo.s32 	%r147, %r175, %r100, %r1;
	mad.lo.s32 	%r148, %r147, %r100, %r2;
	mul.wide.s32 	%rd108, %r148, 4;
	add.s64 	%rd109, %rd3, %rd108;
	mov.b32 	%r149, 0;
	st.global.u32 	[%rd109], %r149;
	add.s32 	%r150, %r147, %r100;
	mad.lo.s32 	%r151, %r150, %r100, %r2;
	mul.wide.s32 	%rd110, %r151, 4;
	add.s64 	%rd111, %rd3, %rd110;
	st.global.u32 	[%rd111], %r149;
	add.s32 	%r152, %r150, %r100;
	mad.lo.s32 	%r153, %r152, %r100, %r2;
	mul.wide.s32 	%rd112, %r153, 4;
	add.s64 	%rd113, %rd3, %rd112;
	st.global.u32 	[%rd113], %r149;
	add.s32 	%r154, %r152, %r100;
	mad.lo.s32 	%r155, %r154, %r100, %r2;
	mul.wide.s32 	%rd114, %r155, 4;
	add.s64 	%rd115, %rd3, %rd114;
	st.global.u32 	[%rd115], %r149;
	add.s32 	%r175, %r175, 4;
$L__BB2_8:
	setp.eq.s32 	%p40, %r36, 0;
	@%p40 bra 	$L__BB2_65;
	setp.eq.s32 	%p41, %r36, 1;
	@%p41 bra 	$L__BB2_11;
	mad.lo.s32 	%r156, %r175, %r100, %r1;
	mad.lo.s32 	%r157, %r156, %r100, %r2;
	mul.wide.s32 	%rd116, %r157, 4;
	add.s64 	%rd117, %rd3, %rd116;
	mov.b32 	%r158, 0;
	st.global.u32 	[%rd117], %r158;
	add.s32 	%r159, %r156, %r100;
	mad.lo.s32 	%r160, %r159, %r100, %r2;
	mul.wide.s32 	%rd118, %r160, 4;
	add.s64 	%rd119, %rd3, %rd118;
	st.global.u32 	[%rd119], %r158;
	add.s32 	%r175, %r175, 2;
$L__BB2_11:
	and.b32  	%r161, %r102, 1;
	setp.eq.b32 	%p42, %r161, 1;
	not.pred 	%p43, %p42;
	@%p43 bra 	$L__BB2_65;
	mad.lo.s32 	%r162, %r175, %r100, %r1;
	mad.lo.s32 	%r163, %r162, %r100, %r2;
	mul.wide.s32 	%rd120, %r163, 4;
	add.s64 	%rd121, %rd3, %rd120;
	mov.b32 	%r164, 0;
	st.global.u32 	[%rd121], %r164;
	bra.uni 	$L__BB2_65;
$L__BB2_13:
	setp.lt.s32 	%p3, %r101, 1;
	@%p3 bra 	$L__BB2_47;
	max.u32 	%r115, %r4, 1;
	and.b32  	%r41, %r101, 15;
	add.s32 	%r42, %r41, -1;
	and.b32  	%r43, %r101, 7;
	add.s32 	%r44, %r43, -1;
	and.b32  	%r45, %r115, 13;
	and.b32  	%r46, %r115, 5;
	and.b32  	%r47, %r101, 2147483632;
	and.b32  	%r48, %r101, 3;
	and.b32  	%r49, %r115, 1;
	and.b32  	%r50, %r115, -4;
	and.b32  	%r51, %r115, -16;
	neg.s32 	%r52, %r47;
	add.s64 	%rd6, %rd1, 32;
	add.s64 	%rd7, %rd18, 32;
	mov.b32 	%r177, 0;
$L__BB2_15:
	mad.lo.s32 	%r54, %r177, %r3, %r1;
	mov.b32 	%r178, 0;
$L__BB2_16:
	setp.lt.u32 	%p15, %r101, 16;
	add.s32 	%r118, %r54, %r178;
	mad.lo.s32 	%r56, %r118, %r3, %r2;
	mul.lo.s32 	%r57, %r178, %r101;
	mov.b32 	%r182, 0;
	@%p15 bra 	$L__BB2_19;
	mul.wide.u32 	%rd42, %r57, 4;
	add.s64 	%rd122, %rd7, %rd42;
	mov.u32 	%r179, %r56;
	mov.u32 	%r180, %r52;
$L__BB2_18:
	.pragma "nounroll";
	mul.wide.s32 	%rd43, %r179, 4;
	add.s64 	%rd44, %rd6, %rd43;
	ld.global.f32 	%f118, [%rd44+-32];
	st.f32 	[%rd122+-32], %f118;
	ld.global.f32 	%f119, [%rd44+-28];
	st.f32 	[%rd122+-28], %f119;
	ld.global.f32 	%f120, [%rd44+-24];
	st.f32 	[%rd122+-24], %f120;
	ld.global.f32 	%f121, [%rd44+-20];
	st.f32 	[%rd122+-20], %f121;
	ld.global.f32 	%f122, [%rd44+-16];
	st.f32 	[%rd122+-16], %f122;
	ld.global.f32 	%f123, [%rd44+-12];
	st.f32 	[%rd122+-12], %f123;
	ld.global.f32 	%f124, [%rd44+-8];
	st.f32 	[%rd122+-8], %f124;
	ld.global.f32 	%f125, [%rd44+-4];
	st.f32 	[%rd122+-4], %f125;
	ld.global.f32 	%f126, [%rd44];
	st.f32 	[%rd122], %f126;
	ld.global.f32 	%f127, [%rd44+4];
	st.f32 	[%rd122+4], %f127;
	ld.global.f32 	%f128, [%rd44+8];
	st.f32 	[%rd122+8], %f128;
	ld.global.f32 	%f129, [%rd44+12];
	st.f32 	[%rd122+12], %f129;
	ld.global.f32 	%f130, [%rd44+16];
	st.f32 	[%rd122+16], %f130;
	ld.global.f32 	%f131, [%rd44+20];
	st.f32 	[%rd122+20], %f131;
	ld.global.f32 	%f132, [%rd44+24];
	st.f32 	[%rd122+24], %f132;
	ld.global.f32 	%f133, [%rd44+28];
	st.f32 	[%rd122+28], %f133;
	add.s32 	%r180, %r180, 16;
	add.s32 	%r179, %r179, 16;
	add.s64 	%rd122, %rd122, 64;
	setp.ne.s32 	%p16, %r180, 0;
	mov.u32 	%r182, %r47;
	@%p16 bra 	$L__BB2_18;
$L__BB2_19:
	setp.eq.s32 	%p17, %r41, 0;
	@%p17 bra 	$L__BB2_29;
	setp.lt.u32 	%p18, %r42, 7;
	@%p18 bra 	$L__BB2_22;
	add.s32 	%r119, %r56, %r182;
	mul.wide.s32 	%rd45, %r119, 4;
	add.s64 	%rd46, %rd1, %rd45;
	ld.global.f32 	%f134, [%rd46];
	add.s32 	%r120, %r182, %r57;
	mul.wide.u32 	%rd47, %r120, 4;
	add.s64 	%rd48, %rd18, %rd47;
	st.f32 	[%rd48], %f134;
	ld.global.f32 	%f135, [%rd46+4];
	cvt.u64.u32 	%rd49, %r57;
	cvt.u64.u32 	%rd50, %r182;
	add.s64 	%rd51, %rd50, %rd49;
	shl.b64 	%rd52, %rd51, 2;
	add.s64 	%rd53, %rd18, %rd52;
	st.f32 	[%rd53+4], %f135;
	ld.global.f32 	%f136, [%rd46+8];
	st.f32 	[%rd53+8], %f136;
	ld.global.f32 	%f137, [%rd46+12];
	st.f32 	[%rd53+12], %f137;
	ld.global.f32 	%f138, [%rd46+16];
	st.f32 	[%rd53+16], %f138;
	ld.global.f32 	%f139, [%rd46+20];
	st.f32 	[%rd53+20], %f139;
	ld.global.f32 	%f140, [%rd46+24];
	st.f32 	[%rd53+24], %f140;
	ld.global.f32 	%f141, [%rd46+28];
	st.f32 	[%rd53+28], %f141;
	add.s32 	%r182, %r182, 8;
$L__BB2_22:
	setp.eq.s32 	%p19, %r43, 0;
	@%p19 bra 	$L__BB2_29;
	setp.lt.u32 	%p20, %r44, 3;
	@%p20 bra 	$L__BB2_25;
	add.s32 	%r121, %r56, %r182;
	mul.wide.s32 	%rd54, %r121, 4;
	add.s64 	%rd55, %rd1, %rd54;
	ld.global.f32 	%f142, [%rd55];
	add.s32 	%r122, %r182, %r57;
	mul.wide.u32 	%rd56, %r122, 4;
	add.s64 	%rd57, %rd18, %rd56;
	st.f32 	[%rd57], %f142;
	ld.global.f32 	%f143, [%rd55+4];
	cvt.u64.u32 	%rd58, %r57;
	cvt.u64.u32 	%rd59, %r182;
	add.s64 	%rd60, %rd59, %rd58;
	shl.b64 	%rd61, %rd60, 2;
	add.s64 	%rd62, %rd18, %rd61;
	st.f32 	[%rd62+4], %f143;
	ld.global.f32 	%f144, [%rd55+8];
	st.f32 	[%rd62+8], %f144;
	ld.global.f32 	%f145, [%rd55+12];
	st.f32 	[%rd62+12], %f145;
	add.s32 	%r182, %r182, 4;
$L__BB2_25:
	setp.eq.s32 	%p21, %r48, 0;
	@%p21 bra 	$L__BB2_29;
	setp.eq.s32 	%p22, %r48, 1;
	add.s32 	%r123, %r56, %r182;
	mul.wide.s32 	%rd63, %r123, 4;
	add.s64 	%rd11, %rd1, %rd63;
	ld.global.f32 	%f146, [%rd11];
	add.s32 	%r124, %r182, %r57;
	mul.wide.u32 	%rd64, %r124, 4;
	add.s64 	%rd65, %rd18, %rd64;
	st.f32 	[%rd65], %f146;
	@%p22 bra 	$L__BB2_29;
	setp.eq.s32 	%p23, %r48, 2;
	ld.global.f32 	%f147, [%rd11+4];
	cvt.u64.u32 	%rd66, %r57;
	cvt.u64.u32 	%rd67, %r182;
	add.s64 	%rd68, %rd67, %rd66;
	shl.b64 	%rd69, %rd68, 2;
	add.s64 	%rd12, %rd18, %rd69;
	st.f32 	[%rd12+4], %f147;
	@%p23 bra 	$L__BB2_29;
	ld.global.f32 	%f148, [%rd11+8];
	st.f32 	[%rd12+8], %f148;
$L__BB2_29:
	add.s32 	%r178, %r178, 1;
	setp.eq.s32 	%p24, %r178, %r101;
	@%p24 bra 	$L__BB2_30;
	bra.uni 	$L__BB2_16;
$L__BB2_30:
	setp.lt.u32 	%p25, %r4, 4;
	mul.lo.s32 	%r79, %r4, %r177;
	mov.b32 	%r185, 0;
	@%p25 bra 	$L__BB2_33;
	mov.b32 	%r184, 0;
$L__BB2_32:
	add.s32 	%r127, %r184, %r79;
	mul.wide.s32 	%rd70, %r127, 4;
	add.s64 	%rd71, %rd2, %rd70;
	ld.global.f32 	%f149, [%rd71];
	mul.wide.u32 	%rd72, %r184, 4;
	add.s64 	%rd73, %rd19, %rd72;
	st.f32 	[%rd73], %f149;
	ld.global.f32 	%f150, [%rd71+4];
	st.f32 	[%rd73+4], %f150;
	ld.global.f32 	%f151, [%rd71+8];
	st.f32 	[%rd73+8], %f151;
	ld.global.f32 	%f152, [%rd71+12];
	st.f32 	[%rd73+12], %f152;
	add.s32 	%r184, %r184, 4;
	setp.ne.s32 	%p26, %r184, %r50;
	mov.u32 	%r185, %r50;
	@%p26 bra 	$L__BB2_32;
$L__BB2_33:
	setp.eq.s32 	%p27, %r49, 0;
	@%p27 bra 	$L__BB2_35;
	add.s32 	%r128, %r185, %r79;
	mul.wide.s32 	%rd74, %r128, 4;
	add.s64 	%rd75, %rd2, %rd74;
	ld.global.f32 	%f153, [%rd75];
	mul.wide.u32 	%rd76, %r185, 4;
	add.s64 	%rd77, %rd19, %rd76;
	st.f32 	[%rd77], %f153;
$L__BB2_35:
	setp.lt.u32 	%p28, %r4, 16;
	mov.f32 	%f249, 0f00000000;
	mov.b32 	%r188, 0;
	@%p28 bra 	$L__BB2_38;
	mov.f32 	%f249, 0f00000000;
	mov.b32 	%r186, 0;
$L__BB2_37:
	.pragma "nounroll";
	mul.wide.u32 	%rd78, %r186, 4;
	add.s64 	%rd79, %rd19, %rd78;
	ld.f32 	%f157, [%rd79];
	add.s64 	%rd80, %rd18, %rd78;
	ld.f32 	%f158, [%rd80];
	fma.rn.f32 	%f159, %f157, %f158, %f249;
	ld.f32 	%f160, [%rd79+4];
	ld.f32 	%f161, [%rd80+4];
	fma.rn.f32 	%f162, %f160, %f161, %f159;
	ld.f32 	%f163, [%rd79+8];
	ld.f32 	%f164, [%rd80+8];
	fma.rn.f32 	%f165, %f163, %f164, %f162;
	ld.f32 	%f166, [%rd79+12];
	ld.f32 	%f167, [%rd80+12];
	fma.rn.f32 	%f168, %f166, %f167, %f165;
	ld.f32 	%f169, [%rd79+16];
	ld.f32 	%f170, [%rd80+16];
	fma.rn.f32 	%f171, %f169, %f170, %f168;
	ld.f32 	%f172, [%rd79+20];
	ld.f32 	%f173, [%rd80+20];
	fma.rn.f32 	%f174, %f172, %f173, %f171;
	ld.f32 	%f175, [%rd79+24];
	ld.f32 	%f176, [%rd80+24];
	fma.rn.f32 	%f177, %f175, %f176, %f174;
	ld.f32 	%f178, [%rd79+28];
	ld.f32 	%f179, [%rd80+28];
	fma.rn.f32 	%f180, %f178, %f179, %f177;
	ld.f32 	%f181, [%rd79+32];
	ld.f32 	%f182, [%rd80+32];
	fma.rn.f32 	%f183, %f181, %f182, %f180;
	ld.f32 	%f184, [%rd79+36];
	ld.f32 	%f185, [%rd80+36];
	fma.rn.f32 	%f186, %f184, %f185, %f183;
	ld.f32 	%f187, [%rd79+40];
	ld.f32 	%f188, [%rd80+40];
	fma.rn.f32 	%f189, %f187, %f188, %f186;
	ld.f32 	%f190, [%rd79+44];
	ld.f32 	%f191, [%rd80+44];
	fma.rn.f32 	%f192, %f190, %f191, %f189;
	ld.f32 	%f193, [%rd79+48];
	ld.f32 	%f194, [%rd80+48];
	fma.rn.f32 	%f195, %f193, %f194, %f192;
	ld.f32 	%f196, [%rd79+52];
	ld.f32 	%f197, [%rd80+52];
	fma.rn.f32 	%f198, %f196, %f197, %f195;
	ld.f32 	%f199, [%rd79+56];
	ld.f32 	%f200, [%rd80+56];
	fma.rn.f32 	%f201, %f199, %f200, %f198;
	ld.f32 	%f202, [%rd79+60];
	ld.f32 	%f203, [%rd80+60];
	fma.rn.f32 	%f249, %f202, %f203, %f201;
	add.s32 	%r186, %r186, 16;
	setp.eq.s32 	%p29, %r186, %r51;
	mov.u32 	%r188, %r51;
	@%p29 bra 	$L__BB2_38;
	bra.uni 	$L__BB2_37;
$L__BB2_38:
	setp.eq.s32 	%p30, %r45, 0;
	@%p30 bra 	$L__BB2_46;
	add.s32 	%r131, %r45, -1;
	setp.lt.u32 	%p31, %r131, 7;
	@%p31 bra 	$L__BB2_41;
	mul.wide.u32 	%rd81, %r188, 4;
	add.s64 	%rd82, %rd19, %rd81;
	ld.f32 	%f205, [%rd82];
	add.s64 	%rd83, %rd18, %rd81;
	ld.f32 	%f206, [%rd83];
	fma.rn.f32 	%f207, %f205, %f206, %f249;
	ld.f32 	%f208, [%rd82+4];
	ld.f32 	%f209, [%rd83+4];
	fma.rn.f32 	%f210, %f208, %f209, %f207;
	ld.f32 	%f211, [%rd82+8];
	ld.f32 	%f212, [%rd83+8];
	fma.rn.f32 	%f213, %f211, %f212, %f210;
	ld.f32 	%f214, [%rd82+12];
	ld.f32 	%f215, [%rd83+12];
	fma.rn.f32 	%f216, %f214, %f215, %f213;
	ld.f32 	%f217, [%rd82+16];
	ld.f32 	%f218, [%rd83+16];
	fma.rn.f32 	%f219, %f217, %f218, %f216;
	ld.f32 	%f220, [%rd82+20];
	ld.f32 	%f221, [%rd83+20];
	fma.rn.f32 	%f222, %f220, %f221, %f219;
	ld.f32 	%f223, [%rd82+24];
	ld.f32 	%f224, [%rd83+24];
	fma.rn.f32 	%f225, %f223, %f224, %f222;
	ld.f32 	%f226, [%rd82+28];
	ld.f32 	%f227, [%rd83+28];
	fma.rn.f32 	%f249, %f226, %f227, %f225;
	add.s32 	%r188, %r188, 8;
$L__BB2_41:
	setp.eq.s32 	%p32, %r46, 0;
	@%p32 bra 	$L__BB2_46;
	add.s32 	%r132, %r46, -1;
	setp.lt.u32 	%p33, %r132, 3;
	@%p33 bra 	$L__BB2_44;
	mul.wide.u32 	%rd84, %r188, 4;
	add.s64 	%rd85, %rd19, %rd84;
	ld.f32 	%f229, [%rd85];
	add.s64 	%rd86, %rd18, %rd84;
	ld.f32 	%f230, [%rd86];
	fma.rn.f32 	%f231, %f229, %f230, %f249;
	ld.f32 	%f232, [%rd85+4];
	ld.f32 	%f233, [%rd86+4];
	fma.rn.f32 	%f234, %f232, %f233, %f231;
	ld.f32 	%f235, [%rd85+8];
	ld.f32 	%f236, [%rd86+8];
	fma.rn.f32 	%f237, %f235, %f236, %f234;
	ld.f32 	%f238, [%rd85+12];
	ld.f32 	%f239, [%rd86+12];
	fma.rn.f32 	%f249, %f238, %f239, %f237;
	add.s32 	%r188, %r188, 4;
$L__BB2_44:
	@%p27 bra 	$L__BB2_46;
	mul.wide.u32 	%rd87, %r188, 4;
	add.s64 	%rd88, %rd19, %rd87;
	ld.f32 	%f240, [%rd88];
	add.s64 	%rd89, %rd18, %rd87;
	ld.f32 	%f241, [%rd89];
	fma.rn.f32 	%f249, %f240, %f241, %f249;
$L__BB2_46:
	mad.lo.s32 	%r133, %r177, %r100, %r1;
	mad.lo.s32 	%r134, %r133, %r100, %r2;
	mul.wide.s32 	%rd90, %r134, 4;
	add.s64 	%rd91, %rd3, %rd90;
	st.global.f32 	[%rd91], %f249;
	add.s32 	%r177, %r177, 1;
	setp.eq.s32 	%p35, %r177, %r102;
	@%p35 bra 	$L__BB2_65;
	bra.uni 	$L__BB2_15;
$L__BB2_47:
	max.u32 	%r105, %r4, 1;
	and.b32  	%r80, %r105, 13;
	add.s32 	%r81, %r80, -1;
	and.b32  	%r82, %r105, 5;
	add.s32 	%r83, %r82, -1;
	and.b32  	%r84, %r105, 1;
	and.b32  	%r85, %r105, -4;
	and.b32  	%r86, %r105, -16;
	mov.b32 	%r190, 0;
$L__BB2_48:
	setp.lt.u32 	%p4, %r4, 4;
	mul.lo.s32 	%r88, %r4, %r190;
	mov.b32 	%r191, 0;
	@%p4 bra 	$L__BB2_51;
	mov.b32 	%r192, 0;
$L__BB2_50:
	add.s32 	%r108, %r192, %r88;
	mul.wide.s32 	%rd20, %r108, 4;
	add.s64 	%rd21, %rd2, %rd20;
	ld.global.f32 	%f25, [%rd21];
	mul.wide.u32 	%rd22, %r192, 4;
	add.s64 	%rd23, %rd19, %rd22;
	st.f32 	[%rd23], %f25;
	ld.global.f32 	%f26, [%rd21+4];
	st.f32 	[%rd23+4], %f26;
	ld.global.f32 	%f27, [%rd21+8];
	st.f32 	[%rd23+8], %f27;
	ld.global.f32 	%f28, [%rd21+12];
	st.f32 	[%rd23+12], %f28;
	add.s32 	%r192, %r192, 4;
	setp.eq.s32 	%p5, %r192, %r85;
	mov.u32 	%r191, %r85;
	@%p5 bra 	$L__BB2_51;
	bra.uni 	$L__BB2_50;
$L__BB2_51:
	setp.eq.s32 	%p6, %r84, 0;
	@%p6 bra 	$L__BB2_53;
	add.s32 	%r109, %r191, %r88;
	mul.wide.s32 	%rd24, %r109, 4;
	add.s64 	%rd25, %rd2, %rd24;
	ld.global.f32 	%f29, [%rd25];
	mul.wide.u32 	%rd26, %r191, 4;
	add.s64 	%rd27, %rd19, %rd26;
	st.f32 	[%rd27], %f29;
$L__BB2_53:
	setp.lt.u32 	%p7, %r4, 16;
	mov.f32 	%f257, 0f00000000;
	mov.b32 	%r195, 0;
	@%p7 bra 	$L__BB2_56;
	mov.f32 	%f257, 0f00000000;
	mov.b32 	%r193, 0;
$L__BB2_55:
	.pragma "nounroll";
	mul.wide.u32 	%rd28, %r193, 4;
	add.s64 	%rd29, %rd19, %rd28;
	ld.f32 	%f33, [%rd29];
	add.s64 	%rd30, %rd18, %rd28;
	ld.f32 	%f34, [%rd30];
	fma.rn.f32 	%f35, %f33, %f34, %f257;
	ld.f32 	%f36, [%rd29+4];
	ld.f32 	%f37, [%rd30+4];
	fma.rn.f32 	%f38, %f36, %f37, %f35;
	ld.f32 	%f39, [%rd29+8];
	ld.f32 	%f40, [%rd30+8];
	fma.rn.f32 	%f41, %f39, %f40, %f38;
	ld.f32 	%f42, [%rd29+12];
	ld.f32 	%f43, [%rd30+12];
	fma.rn.f32 	%f44, %f42, %f43, %f41;
	ld.f32 	%f45, [%rd29+16];
	ld.f32 	%f46, [%rd30+16];
	fma.rn.f32 	%f47, %f45, %f46, %f44;
	ld.f32 	%f48, [%rd29+20];
	ld.f32 	%f49, [%rd30+20];
	fma.rn.f32 	%f50, %f48, %f49, %f47;
	ld.f32 	%f51, [%rd29+24];
	ld.f32 	%f52, [%rd30+24];
	fma.rn.f32 	%f53, %f51, %f52, %f50;
	ld.f32 	%f54, [%rd29+28];
	ld.f32 	%f55, [%rd30+28];
	fma.rn.f32 	%f56, %f54, %f55, %f53;
	ld.f32 	%f57, [%rd29+32];
	ld.f32 	%f58, [%rd30+32];
	fma.rn.f32 	%f59, %f57, %f58, %f56;
	ld.f32 	%f60, [%rd29+36];
	ld.f32 	%f61, [%rd30+36];
	fma.rn.f32 	%f62, %f60, %f61, %f59;
	ld.f32 	%f63, [%rd29+40];
	ld.f32 	%f64, [%rd30+40];
	fma.rn.f32 	%f65, %f63, %f64, %f62;
	ld.f32 	%f66, [%rd29+44];
	ld.f32 	%f67, [%rd30+44];
	fma.rn.f32 	%f68, %f66, %f67, %f65;
	ld.f32 	%f69, [%rd29+48];
	ld.f32 	%f70, [%rd30+48];
	fma.rn.f32 	%f71, %f69, %f70, %f68;
	ld.f32 	%f72, [%rd29+52];
	ld.f32 	%f73, [%rd30+52];
	fma.rn.f32 	%f74, %f72, %f73, %f71;
	ld.f32 	%f75, [%rd29+56];
	ld.f32 	%f76, [%rd30+56];
	fma.rn.f32 	%f77, %f75, %f76, %f74;
	ld.f32 	%f78, [%rd29+60];
	ld.f32 	%f79, [%rd30+60];
	fma.rn.f32 	%f257, %f78, %f79, %f77;
	add.s32 	%r193, %r193, 16;
	setp.ne.s32 	%p8, %r193, %r86;
	mov.u32 	%r195, %r86;
	@%p8 bra 	$L__BB2_55;
$L__BB2_56:
	setp.eq.s32 	%p9, %r80, 0;
	@%p9 bra 	$L__BB2_64;
	setp.lt.u32 	%p10, %r81, 7;
	@%p10 bra 	$L__BB2_59;
	mul.wide.u32 	%rd31, %r195, 4;
	add.s64 	%rd32, %rd19, %rd31;
	ld.f32 	%f81, [%rd32];
	add.s64 	%rd33, %rd18, %rd31;
	ld.f32 	%f82, [%rd33];
	fma.rn.f32 	%f83, %f81, %f82, %f257;
	ld.f32 	%f84, [%rd32+4];
	ld.f32 	%f85, [%rd33+4];
	fma.rn.f32 	%f86, %f84, %f85, %f83;
	ld.f32 	%f87, [%rd32+8];
	ld.f32 	%f88, [%rd33+8];
	fma.rn.f32 	%f89, %f87, %f88, %f86;
	ld.f32 	%f90, [%rd32+12];
	ld.f32 	%f91, [%rd33+12];
	fma.rn.f32 	%f92, %f90, %f91, %f89;
	ld.f32 	%f93, [%rd32+16];
	ld.f32 	%f94, [%rd33+16];
	fma.rn.f32 	%f95, %f93, %f94, %f92;
	ld.f32 	%f96, [%rd32+20];
	ld.f32 	%f97, [%rd33+20];
	fma.rn.f32 	%f98, %f96, %f97, %f95;
	ld.f32 	%f99, [%rd32+24];
	ld.f32 	%f100, [%rd33+24];
	fma.rn.f32 	%f101, %f99, %f100, %f98;
	ld.f32 	%f102, [%rd32+28];
	ld.f32 	%f103, [%rd33+28];
	fma.rn.f32 	%f257, %f102, %f103, %f101;
	add.s32 	%r195, %r195, 8;
$L__BB2_59:
	setp.eq.s32 	%p11, %r82, 0;
	@%p11 bra 	$L__BB2_64;
	setp.lt.u32 	%p12, %r83, 3;
	@%p12 bra 	$L__BB2_62;
	mul.wide.u32 	%rd34, %r195, 4;
	add.s64 	%rd35, %rd19, %rd34;
	ld.f32 	%f105, [%rd35];
	add.s64 	%rd36, %rd18, %rd34;
	ld.f32 	%f106, [%rd36];
	fma.rn.f32 	%f107, %f105, %f106, %f257;
	ld.f32 	%f108, [%rd35+4];
	ld.f32 	%f109, [%rd36+4];
	fma.rn.f32 	%f110, %f108, %f109, %f107;
	ld.f32 	%f111, [%rd35+8];
	ld.f32 	%f112, [%rd36+8];
	fma.rn.f32 	%f113, %f111, %f112, %f110;
	ld.f32 	%f114, [%rd35+12];
	ld.f32 	%f115, [%rd36+12];
	fma.rn.f32 	%f257, %f114, %f115, %f113;
	add.s32 	%r195, %r195, 4;
$L__BB2_62:
	setp.eq.s32 	%p13, %r84, 0;
	@%p13 bra 	$L__BB2_64;
	mul.wide.u32 	%rd37, %r195, 4;
	add.s64 	%rd38, %rd19, %rd37;
	ld.f32 	%f116, [%rd38];
	add.s64 	%rd39, %rd18, %rd37;
	ld.f32 	%f117, [%rd39];
	fma.rn.f32 	%f257, %f116, %f117, %f257;
$L__BB2_64:
	mad.lo.s32 	%r112, %r190, %r100, %r1;
	mad.lo.s32 	%r113, %r112, %r100, %r2;
	mul.wide.s32 	%rd40, %r113, 4;
	add.s64 	%rd41, %rd3, %rd40;
	st.global.f32 	[%rd41], %f257;
	add.s32 	%r190, %r190, 1;
	setp.ne.s32 	%p14, %r190, %r102;
	@%p14 bra 	$L__BB2_48;
$L__BB2_65:
	ret;

}
	// .globl	_Z14cudaMaxPoolingPfS_iii
.visible .entry _Z14cudaMaxPoolingPfS_iii(
	.param .u64 .ptr .align 1 _Z14cudaMaxPoolingPfS_iii_param_0,
	.param .u64 .ptr .align 1 _Z14cudaMaxPoolingPfS_iii_param_1,
	.param .u32 _Z14cudaMaxPoolingPfS_iii_param_2,
	.param .u32 _Z14cudaMaxPoolingPfS_iii_param_3,
	.param .u32 _Z14cudaMaxPoolingPfS_iii_param_4
)
{
	.local .align 8 .b8 	__local_depot3[8];
	.reg .b64 	%SP;
	.reg .b64 	%SPL;
	.reg .pred 	%p<174>;
	.reg .b32 	%r<161>;
	.reg .b32 	%f<354>;
	.reg .b64 	%rd<103>;

	mov.u64 	%SPL, __local_depot3;
	cvta.local.u64 	%SP, %SPL;
	ld.param.u64 	%rd12, [_Z14cudaMaxPoolingPfS_iii_param_0];
	ld.param.u64 	%rd13, [_Z14cudaMaxPoolingPfS_iii_param_1];
	ld.param.u32 	%r80, [_Z14cudaMaxPoolingPfS_iii_param_2];
	ld.param.u32 	%r81, [_Z14cudaMaxPoolingPfS_iii_param_3];
	ld.param.u32 	%r82, [_Z14cudaMaxPoolingPfS_iii_param_4];
	cvta.to.global.u64 	%rd1, %rd12;
	cvta.to.global.u64 	%rd2, %rd13;
	add.u64 	%rd14, %SP, 0;
	add.u64 	%rd15, %SPL, 0;
	mov.u32 	%r1, %ctaid.x;
	mov.u32 	%r2, %tid.x;
	st.local.v2.u32 	[%rd15], {%r1, %r2};
	mov.u64 	%rd16, $str$1;
	cvta.global.u64 	%rd17, %rd16;
	{ // callseq 3, 0
	.param .b64 param0;
	st.param.b64 	[param0], %rd17;
	.param .b64 param1;
	st.param.b64 	[param1], %rd14;
	.param .b32 retval0;
	call.uni (retval0), 
	vprintf, 
	(
	param0, 
	param1
	);
	ld.param.b32 	%r83, [retval0];
	} // callseq 3
	mul.lo.s32 	%r3, %r81, %r80;
	mul.wide.s32 	%rd18, %r80, %r80;
	shl.b64 	%rd19, %rd18, 2;
	{ // callseq 4, 0
	.param .b64 param0;
	st.param.b64 	[param0], %rd19;
	.param .b64 retval0;
	call.uni (retval0), 
	malloc, 
	(
	param0
	);
	ld.param.b64 	%rd20, [retval0];
	} // callseq 4
	cvt.s64.s32 	%rd21, %r82;
	mul.lo.s64 	%rd22, %rd19, %rd21;
	{ // callseq 5, 0
	.param .b64 param0;
	st.param.b64 	[param0], %rd22;
	.param .b64 retval0;
	call.uni (retval0), 
	malloc, 
	(
	param0
	);
	ld.param.b64 	%rd23, [retval0];
	} // callseq 5
	setp.lt.s32 	%p1, %r82, 1;
	@%p1 bra 	$L__BB3_91;
	mul.lo.s32 	%r4, %r80, %r80;
	setp.ne.s32 	%p2, %r80, 0;
	mad.lo.s32 	%r85, %r82, %r81, %r1;
	mad.lo.s32 	%r86, %r85, %r81, %r2;
	mul.wide.s32 	%rd24, %r86, 4;
	add.s64 	%rd5, %rd2, %rd24;
	@%p2 bra 	$L__BB3_13;
	and.b32  	%r5, %r82, 7;
	setp.lt.u32 	%p166, %r82, 8;
	@%p166 bra 	$L__BB3_5;
	and.b32  	%r126, %r82, 2147483640;
	neg.s32 	%r132, %r126;
$L__BB3_4:
	.pragma "nounroll";
	mov.b32 	%r127, -1082130432;
	st.global.u32 	[%rd5], %r127;
	st.global.u32 	[%rd2], %r127;
	add.s32 	%r132, %r132, 8;
	setp.ne.s32 	%p167, %r132, 0;
	@%p167 bra 	$L__BB3_4;
$L__BB3_5:
	setp.eq.s32 	%p168, %r5, 0;
	@%p168 bra 	$L__BB3_91;
	and.b32  	%r9, %r82, 3;
	setp.lt.u32 	%p169, %r5, 4;
	@%p169 bra 	$L__BB3_8;
	mov.b32 	%r128, -1082130432;
	st.global.u32 	[%rd5], %r128;
	st.global.u32 	[%rd2], %r128;
$L__BB3_8:
	setp.eq.s32 	%p170, %r9, 0;
	@%p170 bra 	$L__BB3_91;
	setp.eq.s32 	%p171, %r9, 1;
	@%p171 bra 	$L__BB3_11;
	mov.b32 	%r129, -1082130432;
	st.global.u32 	[%rd5], %r129;
	st.global.u32 	[%rd2], %r129;
$L__BB3_11:
	and.b32  	%r130, %r82, 1;
	setp.eq.b32 	%p172, %r130, 1;
	not.pred 	%p173, %p172;
	@%p173 bra 	$L__BB3_91;
	mov.b32 	%r131, -1082130432;
	st.global.u32 	[%rd5], %r131;
	st.global.u32 	[%rd2], %r131;
	bra.uni 	$L__BB3_91;
$L__BB3_13:
	setp.lt.s32 	%p3, %r80, 1;
	@%p3 bra 	$L__BB3_60;
	max.u32 	%r98, %r4, 1;
	and.b32  	%r10, %r80, 15;
	and.b32  	%r11, %r80, 7;
	and.b32  	%r12, %r98, 13;
	and.b32  	%r13, %r98, 5;
	and.b32  	%r14, %r80, 2147483632;
	and.b32  	%r15, %r80, 3;
	and.b32  	%r16, %r98, 1;
	and.b32  	%r17, %r98, -4;
	and.b32  	%r18, %r98, -16;
	add.s64 	%rd6, %rd1, 32;
	mad.lo.s32 	%r19, %r2, %r80, %r2;
	mov.b32 	%r133, 0;
$L__BB3_15:
	mov.b32 	%r134, 0;
$L__BB3_16:
	setp.lt.u32 	%p80, %r80, 16;
	mov.u32 	%r101, %ctaid.x;
	mad.lo.s32 	%r102, %r101, %r80, %r101;
	mad.lo.s32 	%r103, %r133, %r3, %r102;
	add.s32 	%r104, %r103, %r134;
	mad.lo.s32 	%r22, %r104, %r3, %r19;
	mul.lo.s32 	%r23, %r134, %r80;
	mov.b32 	%r138, 0;
	@%p80 bra 	$L__BB3_19;
	and.b32  	%r105, %r80, 2147483632;
	neg.s32 	%r136, %r105;
	mul.wide.u32 	%rd49, %r23, 4;
	add.s64 	%rd50, %rd23, %rd49;
	add.s64 	%rd102, %rd50, 32;
	mov.u32 	%r135, %r22;
$L__BB3_18:
	.pragma "nounroll";
	mul.wide.s32 	%rd51, %r135, 4;
	add.s64 	%rd52, %rd6, %rd51;
	ld.global.f32 	%f170, [%rd52+-32];
	st.f32 	[%rd102+-32], %f170;
	ld.global.f32 	%f171, [%rd52+-28];
	st.f32 	[%rd102+-28], %f171;
	ld.global.f32 	%f172, [%rd52+-24];
	st.f32 	[%rd102+-24], %f172;
	ld.global.f32 	%f173, [%rd52+-20];
	st.f32 	[%rd102+-20], %f173;
	ld.global.f32 	%f174, [%rd52+-16];
	st.f32 	[%rd102+-16], %f174;
	ld.global.f32 	%f175, [%rd52+-12];
	st.f32 	[%rd102+-12], %f175;
	ld.global.f32 	%f176, [%rd52+-8];
	st.f32 	[%rd102+-8], %f176;
	ld.global.f32 	%f177, [%rd52+-4];
	st.f32 	[%rd102+-4], %f177;
	ld.global.f32 	%f178, [%rd52];
	st.f32 	[%rd102], %f178;
	ld.global.f32 	%f179, [%rd52+4];
	st.f32 	[%rd102+4], %f179;
	ld.global.f32 	%f180, [%rd52+8];
	st.f32 	[%rd102+8], %f180;
	ld.global.f32 	%f181, [%rd52+12];
	st.f32 	[%rd102+12], %f181;
	ld.global.f32 	%f182, [%rd52+16];
	st.f32 	[%rd102+16], %f182;
	ld.global.f32 	%f183, [%rd52+20];
	st.f32 	[%rd102+20], %f183;
	ld.global.f32 	%f184, [%rd52+24];
	st.f32 	[%rd102+24], %f184;
	ld.global.f32 	%f185, [%rd52+28];
	st.f32 	[%rd102+28], %f185;
	add.s32 	%r136, %r136, 16;
	add.s32 	%r135, %r135, 16;
	add.s64 	%rd102, %rd102, 64;
	setp.ne.s32 	%p81, %r136, 0;
	mov.u32 	%r138, %r14;
	@%p81 bra 	$L__BB3_18;
$L__BB3_19:
	setp.eq.s32 	%p82, %r10, 0;
	@%p82 bra 	$L__BB3_29;
	add.s32 	%r106, %r10, -1;
	setp.lt.u32 	%p83, %r106, 7;
	@%p83 bra 	$L__BB3_22;
	add.s32 	%r107, %r22, %r138;
	mul.wide.s32 	%rd53, %r107, 4;
	add.s64 	%rd54, %rd1, %rd53;
	ld.global.f32 	%f186, [%rd54];
	add.s32 	%r108, %r138, %r23;
	mul.wide.u32 	%rd55, %r108, 4;
	add.s64 	%rd56, %rd23, %rd55;
	st.f32 	[%rd56], %f186;
	ld.global.f32 	%f187, [%rd54+4];
	cvt.u64.u32 	%rd57, %r23;
	cvt.u64.u32 	%rd58, %r138;
	add.s64 	%rd59, %rd58, %rd57;
	shl.b64 	%rd60, %rd59, 2;
	add.s64 	%rd61, %rd23, %rd60;
	st.f32 	[%rd61+4], %f187;
	ld.global.f32 	%f188, [%rd54+8];
	st.f32 	[%rd61+8], %f188;
	ld.global.f32 	%f189, [%rd54+12];
	st.f32 	[%rd61+12], %f189;
	ld.global.f32 	%f190, [%rd54+16];
	st.f32 	[%rd61+16], %f190;
	ld.global.f32 	%f191, [%rd54+20];
	st.f32 	[%rd61+20], %f191;
	ld.global.f32 	%f192, [%rd54+24];
	st.f32 	[%rd61+24], %f192;
	ld.global.f32 	%f193, [%rd54+28];
	st.f32 	[%rd61+28], %f193;
	add.s32 	%r138, %r138, 8;
$L__BB3_22:
	setp.eq.s32 	%p84, %r11, 0;
	@%p84 bra 	$L__BB3_29;
	add.s32 	%r109, %r11, -1;
	setp.lt.u32 	%p85, %r109, 3;
	@%p85 bra 	$L__BB3_25;
	add.s32 	%r110, %r22, %r138;
	mul.wide.s32 	%rd62, %r110, 4;
	add.s64 	%rd63, %rd1, %rd62;
	ld.global.f32 	%f194, [%rd63];
	add.s32 	%r111, %r138, %r23;
	mul.wide.u32 	%rd64, %r111, 4;
	add.s64 	%rd65, %rd23, %rd64;
	st.f32 	[%rd65], %f194;
	ld.global.f32 	%f195, [%rd63+4];
	cvt.u64.u32 	%rd66, %r23;
	cvt.u64.u32 	%rd67, %r138;
	add.s64 	%rd68, %rd67, %rd66;
	shl.b64 	%rd69, %rd68, 2;
	add.s64 	%rd70, %rd23, %rd69;
	st.f32 	[%rd70+4], %f195;
	ld.global.f32 	%f196, [%rd63+8];
	st.f32 	[%rd70+8], %f196;
	ld.global.f32 	%f197, [%rd63+12];
	st.f32 	[%rd70+12], %f197;
	add.s32 	%r138, %r138, 4;
$L__BB3_25:
	setp.eq.s32 	%p86, %r15, 0;
	@%p86 bra 	$L__BB3_29;
	setp.eq.s32 	%p87, %r15, 1;
	add.s32 	%r112, %r22, %r138;
	mul.wide.s32 	%rd71, %r112, 4;
	add.s64 	%rd10, %rd1, %rd71;
	ld.global.f32 	%f198, [%rd10];
	add.s32 	%r113, %r138, %r23;
	mul.wide.u32 	%rd72, %r113, 4;
	add.s64 	%rd73, %rd23, %rd72;
	st.f32 	[%rd73], %f198;
	@%p87 bra 	$L__BB3_29;
	setp.eq.s32 	%p88, %r15, 2;
	ld.global.f32 	%f199, [%rd10+4];
	cvt.u64.u32 	%rd74, %r23;
	cvt.u64.u32 	%rd75, %r138;
	add.s64 	%rd76, %rd75, %rd74;
	shl.b64 	%rd77, %rd76, 2;
	add.s64 	%rd11, %rd23, %rd77;
	st.f32 	[%rd11+4], %f199;
	@%p88 bra 	$L__BB3_29;
	ld.global.f32 	%f200, [%rd10+8];
	st.f32 	[%rd11+8], %f200;
$L__BB3_29:
	add.s32 	%r134, %r134, 1;
	setp.eq.s32 	%p89, %r134, %r80;
	@%p89 bra 	$L__BB3_30;
	bra.uni 	$L__BB3_16;
$L__BB3_30:
	setp.lt.u32 	%p90, %r4, 4;
	mov.b32 	%r141, 0;
	@%p90 bra 	$L__BB3_33;
	mov.b32 	%r140, 0;
$L__BB3_32:
	mad.lo.s32 	%r116, %r4, %r133, %r140;
	mul.wide.s32 	%rd78, %r116, 4;
	add.s64 	%rd79, %rd23, %rd78;
	ld.f32 	%f201, [%rd79];
	mul.wide.u32 	%rd80, %r140, 4;
	add.s64 	%rd81, %rd20, %rd80;
	st.f32 	[%rd81], %f201;
	ld.f32 	%f202, [%rd79+4];
	st.f32 	[%rd81+4], %f202;
	ld.f32 	%f203, [%rd79+8];
	st.f32 	[%rd81+8], %f203;
	ld.f32 	%f204, [%rd79+12];
	st.f32 	[%rd81+12], %f204;
	add.s32 	%r140, %r140, 4;
	setp.ne.s32 	%p91, %r140, %r17;
	mov.u32 	%r141, %r17;
	@%p91 bra 	$L__BB3_32;
$L__BB3_33:
	setp.eq.s32 	%p92, %r16, 0;
	@%p92 bra 	$L__BB3_35;
	mad.lo.s32 	%r117, %r4, %r133, %r141;
	mul.wide.s32 	%rd82, %r117, 4;
	add.s64 	%rd83, %rd23, %rd82;
	ld.f32 	%f205, [%rd83];
	mul.wide.u32 	%rd84, %r141, 4;
	add.s64 	%rd85, %rd20, %rd84;
	st.f32 	[%rd85], %f205;
$L__BB3_35:
	setp.lt.u32 	%p93, %r4, 16;
	mov.f32 	%f337, 0fBF800000;
	mov.b32 	%r148, 0;
	@%p93 bra 	$L__BB3_49;
	mov.f32 	%f337, 0fBF800000;
	mov.b32 	%r142, 0;
	bra.uni 	$L__BB3_48;
$L__BB3_37:
	.pragma "nounroll";
	mul.wide.u32 	%rd94, %r143, 4;
	add.s64 	%rd95, %rd20, %rd94;
	ld.f32 	%f267, [%rd95];
	setp.lt.f32 	%p130, %f330, %f267;
	selp.f32 	%f268, %f267, %f330, %p130;
	ld.f32 	%f269, [%rd95+4];
	setp.lt.f32 	%p131, %f268, %f269;
	selp.f32 	%f270, %f269, %f268, %p131;
	ld.f32 	%f271, [%rd95+8];
	setp.lt.f32 	%p132, %f270, %f271;
	selp.f32 	%f272, %f271, %f270, %p132;
	ld.f32 	%f273, [%rd95+12];
	setp.lt.f32 	%p133, %f272, %f273;
	selp.f32 	%f274, %f273, %f272, %p133;
	ld.f32 	%f275, [%rd95+16];
	setp.lt.f32 	%p134, %f274, %f275;
	selp.f32 	%f276, %f275, %f274, %p134;
	ld.f32 	%f277, [%rd95+20];
	setp.lt.f32 	%p135, %f276, %f277;
	selp.f32 	%f278, %f277, %f276, %p135;
	ld.f32 	%f279, [%rd95+24];
	setp.lt.f32 	%p136, %f278, %f279;
	selp.f32 	%f280, %f279, %f278, %p136;
	ld.f32 	%f281, [%rd95+28];
	setp.lt.f32 	%p137, %f280, %f281;
	selp.f32 	%f282, %f281, %f280, %p137;
	ld.f32 	%f283, [%rd95+32];
	setp.lt.f32 	%p138, %f282, %f283;
	selp.f32 	%f284, %f283, %f282, %p138;
	ld.f32 	%f285, [%rd95+36];
	setp.lt.f32 	%p139, %f284, %f285;
	selp.f32 	%f286, %f285, %f284, %p139;
	ld.f32 	%f287, [%rd95+40];
	setp.lt.f32 	%p140, %f286, %f287;
	selp.f32 	%f288, %f287, %f286, %p140;
	ld.f32 	%f289, [%rd95+44];
	setp.lt.f32 	%p141, %f288, %f289;
	selp.f32 	%f290, %f289, %f288, %p141;
	ld.f32 	%f291, [%rd95+48];
	setp.lt.f32 	%p142, %f290, %f291;
	selp.f32 	%f292, %f291, %f290, %p142;
	ld.f32 	%f293, [%rd95+52];
	setp.lt.f32 	%p143, %f292, %f293;
	selp.f32 	%f294, %f293, %f292, %p143;
	ld.f32 	%f295, [%rd95+56];
	setp.lt.f32 	%p144, %f294, %f295;
	selp.f32 	%f296, %f295, %f294, %p144;
	ld.f32 	%f297, [%rd95+60];
	setp.lt.f32 	%p145, %f296, %f297;
	selp.f32 	%f330, %f297, %f296, %p145;
	add.s32 	%r143, %r143, 16;
	setp.ne.s32 	%p146, %r143, %r18;
	mov.u32 	%r145, %r18;
	@%p146 bra 	$L__BB3_37;
$L__BB3_38:
	@%p111 bra 	$L__BB3_47;
	add.s32 	%r124, %r12, -1;
	setp.lt.u32 	%p148, %r124, 7;
	@%p148 bra 	$L__BB3_41;
	mul.wide.u32 	%rd96, %r145, 4;
	add.s64 	%rd97, %rd20, %rd96;
	ld.f32 	%f299, [%rd97];
	setp.lt.f32 	%p149, %f330, %f299;
	selp.f32 	%f300, %f299, %f330, %p149;
	ld.f32 	%f301, [%rd97+4];
	setp.lt.f32 	%p150, %f300, %f301;
	selp.f32 	%f302, %f301, %f300, %p150;
	ld.f32 	%f303, [%rd97+8];
	setp.lt.f32 	%p151, %f302, %f303;
	selp.f32 	%f304, %f303, %f302, %p151;
	ld.f32 	%f305, [%rd97+12];
	setp.lt.f32 	%p152, %f304, %f305;
	selp.f32 	%f306, %f305, %f304, %p152;
	ld.f32 	%f307, [%rd97+16];
	setp.lt.f32 	%p153, %f306, %f307;
	selp.f32 	%f308, %f307, %f306, %p153;
	ld.f32 	%f309, [%rd97+20];
	setp.lt.f32 	%p154, %f308, %f309;
	selp.f32 	%f310, %f309, %f308, %p154;
	ld.f32 	%f311, [%rd97+24];
	setp.lt.f32 	%p155, %f310, %f311;
	selp.f32 	%f312, %f311, %f310, %p155;
	ld.f32 	%f313, [%rd97+28];
	setp.lt.f32 	%p156, %f312, %f313;
	selp.f32 	%f330, %f313, %f312, %p156;
	add.s32 	%r145, %r145, 8;
$L__BB3_41:
	setp.eq.s32 	%p157, %r13, 0;
	@%p157 bra 	$L__BB3_47;
	add.s32 	%r125, %r13, -1;
	setp.lt.u32 	%p158, %r125, 3;
	@%p158 bra 	$L__BB3_44;
	mul.wide.u32 	%rd98, %r145, 4;
	add.s64 	%rd99, %rd20, %rd98;
	ld.f32 	%f315, [%rd99];
	setp.lt.f32 	%p159, %f330, %f315;
	selp.f32 	%f316, %f315, %f330, %p159;
	ld.f32 	%f317, [%rd99+4];
	setp.lt.f32 	%p160, %f316, %f317;
	selp.f32 	%f318, %f317, %f316, %p160;
	ld.f32 	%f319, [%rd99+8];
	setp.lt.f32 	%p161, %f318, %f319;
	selp.f32 	%f320, %f319, %f318, %p161;
	ld.f32 	%f321, [%rd99+12];
	setp.lt.f32 	%p162, %f320, %f321;
	selp.f32 	%f330, %f321, %f320, %p162;
	add.s32 	%r145, %r145, 4;
$L__BB3_44:
	@%p92 bra 	$L__BB3_47;
	mul.wide.u32 	%rd100, %r145, 4;
	add.s64 	%rd101, %rd20, %rd100;
	ld.f32 	%f13, [%rd101];
	setp.geu.f32 	%p164, %f330, %f13;
	@%p164 bra 	$L__BB3_47;
	mov.f32 	%f330, %f13;
$L__BB3_47:
	st.global.f32 	[%rd2], %f330;
	add.s32 	%r133, %r133, 1;
	setp.eq.s32 	%p165, %r133, %r82;
	@%p165 bra 	$L__BB3_91;
	bra.uni 	$L__BB3_15;
$L__BB3_48:
	.pragma "nounroll";
	mul.wide.u32 	%rd86, %r142, 4;
	add.s64 	%rd87, %rd20, %rd86;
	ld.f32 	%f209, [%rd87];
	setp.lt.f32 	%p94, %f337, %f209;
	selp.f32 	%f210, %f209, %f337, %p94;
	ld.f32 	%f211, [%rd87+4];
	setp.lt.f32 	%p95, %f210, %f211;
	selp.f32 	%f212, %f211, %f210, %p95;
	ld.f32 	%f213, [%rd87+8];
	setp.lt.f32 	%p96, %f212, %f213;
	selp.f32 	%f214, %f213, %f212, %p96;
	ld.f32 	%f215, [%rd87+12];
	setp.lt.f32 	%p97, %f214, %f215;
	selp.f32 	%f216, %f215, %f214, %p97;
	ld.f32 	%f217, [%rd87+16];
	setp.lt.f32 	%p98, %f216, %f217;
	selp.f32 	%f218, %f217, %f216, %p98;
	ld.f32 	%f219, [%rd87+20];
	setp.lt.f32 	%p99, %f218, %f219;
	selp.f32 	%f220, %f219, %f218, %p99;
	ld.f32 	%f221, [%rd87+24];
	setp.lt.f32 	%p100, %f220, %f221;
	selp.f32 	%f222, %f221, %f220, %p100;
	ld.f32 	%f223, [%rd87+28];
	setp.lt.f32 	%p101, %f222, %f223;
	selp.f32 	%f224, %f223, %f222, %p101;
	ld.f32 	%f225, [%rd87+32];
	setp.lt.f32 	%p102, %f224, %f225;
	selp.f32 	%f226, %f225, %f224, %p102;
	ld.f32 	%f227, [%rd87+36];
	setp.lt.f32 	%p103, %f226, %f227;
	selp.f32 	%f228, %f227, %f226, %p103;
	ld.f32 	%f229, [%rd87+40];
	setp.lt.f32 	%p104, %f228, %f229;
	selp.f32 	%f230, %f229, %f228, %p104;
	ld.f32 	%f231, [%rd87+44];
	setp.lt.f32 	%p105, %f230, %f231;
	selp.f32 	%f232, %f231, %f230, %p105;
	ld.f32 	%f233, [%rd87+48];
	setp.lt.f32 	%p106, %f232, %f233;
	selp.f32 	%f234, %f233, %f232, %p106;
	ld.f32 	%f235, [%rd87+52];
	setp.lt.f32 	%p107, %f234, %f235;
	selp.f32 	%f236, %f235, %f234, %p107;
	ld.f32 	%f237, [%rd87+56];
	setp.lt.f32 	%p108, %f236, %f237;
	selp.f32 	%f238, %f237, %f236, %p108;
	ld.f32 	%f239, [%rd87+60];
	setp.lt.f32 	%p109, %f238, %f239;
	selp.f32 	%f337, %f239, %f238, %p109;
	add.s32 	%r142, %r142, 16;
	setp.eq.s32 	%p110, %r142, %r18;
	mov.u32 	%r148, %r18;
	@%p110 bra 	$L__BB3_49;
	bra.uni 	$L__BB3_48;
$L__BB3_49:
	setp.eq.s32 	%p111, %r12, 0;
	@%p111 bra 	$L__BB3_58;
	add.s32 	%r120, %r12, -1;
	setp.lt.u32 	%p112, %r120, 7;
	@%p112 bra 	$L__BB3_52;
	mul.wide.u32 	%rd88, %r148, 4;
	add.s64 	%rd89, %rd20, %rd88;
	ld.f32 	%f241, [%rd89];
	setp.lt.f32 	%p113, %f337, %f241;
	selp.f32 	%f242, %f241, %f337, %p113;
	ld.f32 	%f243, [%rd89+4];
	setp.lt.f32 	%p114, %f242, %f243;
	selp.f32 	%f244, %f243, %f242, %p114;
	ld.f32 	%f245, [%rd89+8];
	setp.lt.f32 	%p115, %f244, %f245;
	selp.f32 	%f246, %f245, %f244, %p115;
	ld.f32 	%f247, [%rd89+12];
	setp.lt.f32 	%p116, %f246, %f247;
	selp.f32 	%f248, %f247, %f246, %p116;
	ld.f32 	%f249, [%rd89+16];
	setp.lt.f32 	%p117, %f248, %f249;
	selp.f32 	%f250, %f249, %f248, %p117;
	ld.f32 	%f251, [%rd89+20];
	setp.lt.f32 	%p118, %f250, %f251;
	selp.f32 	%f252, %f251, %f250, %p118;
	ld.f32 	%f253, [%rd89+24];
	setp.lt.f32 	%p119, %f252, %f253;
	selp.f32 	%f254, %f253, %f252, %p119;
	ld.f32 	%f255, [%rd89+28];
	setp.lt.f32 	%p120, %f254, %f255;
	selp.f32 	%f337, %f255, %f254, %p120;
	add.s32 	%r148, %r148, 8;
$L__BB3_52:
	setp.eq.s32 	%p121, %r13, 0;
	@%p121 bra 	$L__BB3_58;
	add.s32 	%r121, %r13, -1;
	setp.lt.u32 	%p122, %r121, 3;
	@%p122 bra 	$L__BB3_55;
	mul.wide.u32 	%rd90, %r148, 4;
	add.s64 	%rd91, %rd20, %rd90;
	ld.f32 	%f257, [%rd91];
	setp.lt.f32 	%p123, %f337, %f257;
	selp.f32 	%f258, %f257, %f337, %p123;
	ld.f32 	%f259, [%rd91+4];
	setp.lt.f32 	%p124, %f258, %f259;
	selp.f32 	%f260, %f259, %f258, %p124;
	ld.f32 	%f261, [%rd91+8];
	setp.lt.f32 	%p125, %f260, %f261;
	selp.f32 	%f262, %f261, %f260, %p125;
	ld.f32 	%f263, [%rd91+12];
	setp.lt.f32 	%p126, %f262, %f263;
	selp.f32 	%f337, %f263, %f262, %p126;
	add.s32 	%r148, %r148, 4;
$L__BB3_55:
	@%p92 bra 	$L__BB3_58;
	mul.wide.u32 	%rd92, %r148, 4;
	add.s64 	%rd93, %rd20, %rd92;
	ld.f32 	%f23, [%rd93];
	setp.geu.f32 	%p128, %f337, %f23;
	@%p128 bra 	$L__BB3_58;
	mov.f32 	%f337, %f23;
$L__BB3_58:
	st.global.f32 	[%rd5], %f337;
	mov.f32 	%f330, 0fBF800000;
	mov.b32 	%r145, 0;
	@%p93 bra 	$L__BB3_38;
	mov.f32 	%f330, 0fBF800000;
	mov.b32 	%r143, 0;
	bra.uni 	$L__BB3_37;
$L__BB3_60:
	max.u32 	%r88, %r4, 1;
	and.b32  	%r53, %r88, 13;
	add.s32 	%r54, %r53, -1;
	and.b32  	%r55, %r88, 5;
	add.s32 	%r56, %r55, -1;
	and.b32  	%r57, %r88, 1;
	and.b32  	%r58, %r88, -4;
	and.b32  	%r59, %r88, -16;
	mov.b32 	%r150, 0;
$L__BB3_61:
	setp.lt.u32 	%p4, %r4, 4;
	mul.lo.s32 	%r61, %r4, %r150;
	mov.b32 	%r151, 0;
	@%p4 bra 	$L__BB3_64;
	mov.b32 	%r152, 0;
$L__BB3_63:
	add.s32 	%r91, %r152, %r61;
	mul.wide.s32 	%rd25, %r91, 4;
	add.s64 	%rd26, %rd23, %rd25;
	ld.f32 	%f49, [%rd26];
	mul.wide.u32 	%rd27, %r152, 4;
	add.s64 	%rd28, %rd20, %rd27;
	st.f32 	[%rd28], %f49;
	ld.f32 	%f50, [%rd26+4];
	st.f32 	[%rd28+4], %f50;
	ld.f32 	%f51, [%rd26+8];
	st.f32 	[%rd28+8], %f51;
	ld.f32 	%f52, [%rd26+12];
	st.f32 	[%rd28+12], %f52;
	add.s32 	%r152, %r152, 4;
	setp.eq.s32 	%p5, %r152, %r58;
	mov.u32 	%r151, %r58;
	@%p5 bra 	$L__BB3_64;
	bra.uni 	$L__BB3_63;
$L__BB3_64:
	setp.eq.s32 	%p6, %r57, 0;
	@%p6 bra 	$L__BB3_66;
	add.s32 	%r92, %r151, %r61;
	mul.wide.s32 	%rd29, %r92, 4;
	add.s64 	%rd30, %rd23, %rd29;
	ld.f32 	%f53, [%rd30];
	mul.wide.u32 	%rd31, %r151, 4;
	add.s64 	%rd32, %rd20, %rd31;
	st.f32 	[%rd32], %f53;
$L__BB3_66:
	setp.lt.u32 	%p7, %r4, 16;
	mov.f32 	%f345, 0fBF800000;
	mov.b32 	%r155, 0;
	@%p7 bra 	$L__BB3_69;
	mov.f32 	%f345, 0fBF800000;
	mov.b32 	%r153, 0;
$L__BB3_68:
	.pragma "nounroll";
	mul.wide.u32 	%rd33, %r153, 4;
	add.s64 	%rd34, %rd20, %rd33;
	ld.f32 	%f57, [%rd34];
	setp.lt.f32 	%p8, %f345, %f57;
	selp.f32 	%f58, %f57, %f345, %p8;
	ld.f32 	%f59, [%rd34+4];
	setp.lt.f32 	%p9, %f58, %f59;
	selp.f32 	%f60, %f59, %f58, %p9;
	ld.f32 	%f61, [%rd34+8];
	setp.lt.f32 	%p10, %f60, %f61;
	selp.f32 	%f62, %f61, %f60, %p10;
	ld.f32 	%f63, [%rd34+12];
	setp.lt.f32 	%p11, %f62, %f63;
	selp.f32 	%f64, %f63, %f62, %p11;
	ld.f32 	%f65, [%rd34+16];
	setp.lt.f32 	%p12, %f64, %f65;
	selp.f32 	%f66, %f65, %f64, %p12;
	ld.f32 	%f67, [%rd34+20];
	setp.lt.f32 	%p13, %f66, %f67;
	selp.f32 	%f68, %f67, %f66, %p13;
	ld.f32 	%f69, [%rd34+24];
	setp.lt.f32 	%p14, %f68, %f69;
	selp.f32 	%f70, %f69, %f68, %p14;
	ld.f32 	%f71, [%rd34+28];
	setp.lt.f32 	%p15, %f70, %f71;
	selp.f32 	%f72, %f71, %f70, %p15;
	ld.f32 	%f73, [%rd34+32];
	setp.lt.f32 	%p16, %f72, %f73;
	selp.f32 	%f74, %f73, %f72, %p16;
	ld.f32 	%f75, [%rd34+36];
	setp.lt.f32 	%p17, %f74, %f75;
	selp.f32 	%f76, %f75, %f74, %p17;
	ld.f32 	%f77, [%rd34+40];
	setp.lt.f32 	%p18, %f76, %f77;
	selp.f32 	%f78, %f77, %f76, %p18;
	ld.f32 	%f79, [%rd34+44];
	setp.lt.f32 	%p19, %f78, %f79;
	selp.f32 	%f80, %f79, %f78, %p19;
	ld.f32 	%f81, [%rd34+48];
	setp.lt.f32 	%p20, %f80, %f81;
	selp.f32 	%f82, %f81, %f80, %p20;
	ld.f32 	%f83, [%rd34+52];
	setp.lt.f32 	%p21, %f82, %f83;
	selp.f32 	%f84, %f83, %f82, %p21;
	ld.f32 	%f85, [%rd34+56];
	setp.lt.f32 	%p22, %f84, %f85;
	selp.f32 	%f86, %f85, %f84, %p22;
	ld.f32 	%f87, [%rd34+60];
	setp.lt.f32 	%p23, %f86, %f87;
	selp.f32 	%f345, %f87, %f86, %p23;
	add.s32 	%r153, %r153, 16;
	setp.ne.s32 	%p24, %r153, %r59;
	mov.u32 	%r155, %r59;
	@%p24 bra 	$L__BB3_68;
$L__BB3_69:
	setp.eq.s32 	%p25, %r53, 0;
	@%p25 bra 	$L__BB3_78;
	setp.lt.u32 	%p26, %r54, 7;
	@%p26 bra 	$L__BB3_72;
	mul.wide.u32 	%rd35, %r155, 4;
	add.s64 	%rd36, %rd20, %rd35;
	ld.f32 	%f89, [%rd36];
	setp.lt.f32 	%p27, %f345, %f89;
	selp.f32 	%f90, %f89, %f345, %p27;
	ld.f32 	%f91, [%rd36+4];
	setp.lt.f32 	%p28, %f90, %f91;
	selp.f32 	%f92, %f91, %f90, %p28;
	ld.f32 	%f93, [%rd36+8];
	setp.lt.f32 	%p29, %f92, %f93;
	selp.f32 	%f94, %f93, %f92, %p29;
	ld.f32 	%f95, [%rd36+12];
	setp.lt.f32 	%p30, %f94, %f95;
	selp.f32 	%f96, %f95, %f94, %p30;
	ld.f32 	%f97, [%rd36+16];
	setp.lt.f32 	%p31, %f96, %f97;
	selp.f32 	%f98, %f97, %f96, %p31;
	ld.f32 	%f99, [%rd36+20];
	setp.lt.f32 	%p32, %f98, %f99;
	selp.f32 	%f100, %f99, %f98, %p32;
	ld.f32 	%f101, [%rd36+24];
	setp.lt.f32 	%p33, %f100, %f101;
	selp.f32 	%f102, %f101, %f100, %p33;
	ld.f32 	%f103, [%rd36+28];
	setp.lt.f32 	%p34, %f102, %f103;
	selp.f32 	%f345, %f103, %f102, %p34;
	add.s32 	%r155, %r155, 8;
$L__BB3_72:
	setp.eq.s32 	%p35, %r55, 0;
	@%p35 bra 	$L__BB3_78;
	setp.lt.u32 	%p36, %r56, 3;
	@%p36 bra 	$L__BB3_75;
	mul.wide.u32 	%rd37, %r155, 4;
	add.s64 	%rd38, %rd20, %rd37;
	ld.f32 	%f105, [%rd38];
	setp.lt.f32 	%p37, %f345, %f105;
	selp.f32 	%f106, %f105, %f345, %p37;
	ld.f32 	%f107, [%rd38+4];
	setp.lt.f32 	%p38, %f106, %f107;
	selp.f32 	%f108, %f107, %f106, %p38;
	ld.f32 	%f109, [%rd38+8];
	setp.lt.f32 	%p39, %f108, %f109;
	selp.f32 	%f110, %f109, %f108, %p39;
	ld.f32 	%f111, [%rd38+12];
	setp.lt.f32 	%p40, %f110, %f111;
	selp.f32 	%f345, %f111, %f110, %p40;
	add.s32 	%r155, %r155, 4;
$L__BB3_75:
	setp.eq.s32 	%p41, %r57, 0;
	@%p41 bra 	$L__BB3_78;
	mul.wide.u32 	%rd39, %r155, 4;
	add.s64 	%rd40, %rd20, %rd39;
	ld.f32 	%f35, [%rd40];
	setp.geu.f32 	%p42, %f345, %f35;
	@%p42 bra 	$L__BB3_78;
	mov.f32 	%f345, %f35;
$L__BB3_78:
	setp.lt.u32 	%p43, %r4, 16;
	st.global.f32 	[%rd5], %f345;
	mov.f32 	%f353, 0fBF800000;
	mov.b32 	%r159, 0;
	@%p43 bra 	$L__BB3_81;
	mov.f32 	%f353, 0fBF800000;
	mov.b32 	%r157, 0;
$L__BB3_80:
	.pragma "nounroll";
	mul.wide.u32 	%rd41, %r157, 4;
	add.s64 	%rd42, %rd20, %rd41;
	ld.f32 	%f115, [%rd42];
	setp.lt.f32 	%p44, %f353, %f115;
	selp.f32 	%f116, %f115, %f353, %p44;
	ld.f32 	%f117, [%rd42+4];
	setp.lt.f32 	%p45, %f116, %f117;
	selp.f32 	%f118, %f117, %f116, %p45;
	ld.f32 	%f119, [%rd42+8];
	setp.lt.f32 	%p46, %f118, %f119;
	selp.f32 	%f120, %f119, %f118, %p46;
	ld.f32 	%f121, [%rd42+12];
	setp.lt.f32 	%p47, %f120, %f121;
	selp.f32 	%f122, %f121, %f120, %p47;
	ld.f32 	%f123, [%rd42+16];
	setp.lt.f32 	%p48, %f122, %f123;
	selp.f32 	%f124, %f123, %f122, %p48;
	ld.f32 	%f125, [%rd42+20];
	setp.lt.f32 	%p49, %f124, %f125;
	selp.f32 	%f126, %f125, %f124, %p49;
	ld.f32 	%f127, [%rd42+24];
	setp.lt.f32 	%p50, %f126, %f127;
	selp.f32 	%f128, %f127, %f126, %p50;
	ld.f32 	%f129, [%rd42+28];
	setp.lt.f32 	%p51, %f128, %f129;
	selp.f32 	%f130, %f129, %f128, %p51;
	ld.f32 	%f131, [%rd42+32];
	setp.lt.f32 	%p52, %f130, %f131;
	selp.f32 	%f132, %f131, %f130, %p52;
	ld.f32 	%f133, [%rd42+36];
	setp.lt.f32 	%p53, %f132, %f133;
	selp.f32 	%f134, %f133, %f132, %p53;
	ld.f32 	%f135, [%rd42+40];
	setp.lt.f32 	%p54, %f134, %f135;
	selp.f32 	%f136, %f135, %f134, %p54;
	ld.f32 	%f137, [%rd42+44];
	setp.lt.f32 	%p55, %f136, %f137;
	selp.f32 	%f138, %f137, %f136, %p55;
	ld.f32 	%f139, [%rd42+48];
	setp.lt.f32 	%p56, %f138, %f139;
	selp.f32 	%f140, %f139, %f138, %p56;
	ld.f32 	%f141, [%rd42+52];
	setp.lt.f32 	%p57, %f140, %f141;
	selp.f32 	%f142, %f141, %f140, %p57;
	ld.f32 	%f143, [%rd42+56];
	setp.lt.f32 	%p58, %f142, %f143;
	selp.f32 	%f144, %f143, %f142, %p58;
	ld.f32 	%f145, [%rd42+60];
	setp.lt.f32 	%p59, %f144, %f145;
	selp.f32 	%f353, %f145, %f144, %p59;
	add.s32 	%r157, %r157, 16;
	setp.ne.s32 	%p60, %r157, %r59;
	mov.u32 	%r159, %r59;
	@%p60 bra 	$L__BB3_80;
$L__BB3_81:
	setp.eq.s32 	%p61, %r53, 0;
	@%p61 bra 	$L__BB3_90;
	setp.lt.u32 	%p62, %r54, 7;
	@%p62 bra 	$L__BB3_84;
	mul.wide.u32 	%rd43, %r159, 4;
	add.s64 	%rd44, %rd20, %rd43;
	ld.f32 	%f147, [%rd44];
	setp.lt.f32 	%p63, %f353, %f147;
	selp.f32 	%f148, %f147, %f353, %p63;
	ld.f32 	%f149, [%rd44+4];
	setp.lt.f32 	%p64, %f148, %f149;
	selp.f32 	%f150, %f149, %f148, %p64;
	ld.f32 	%f151, [%rd44+8];
	setp.lt.f32 	%p65, %f150, %f151;
	selp.f32 	%f152, %f151, %f150, %p65;
	ld.f32 	%f153, [%rd44+12];
	setp.lt.f32 	%p66, %f152, %f153;
	selp.f32 	%f154, %f153, %f152, %p66;
	ld.f32 	%f155, [%rd44+16];
	setp.lt.f32 	%p67, %f154, %f155;
	selp.f32 	%f156, %f155, %f154, %p67;
	ld.f32 	%f157, [%rd44+20];
	setp.lt.f32 	%p68, %f156, %f157;
	selp.f32 	%f158, %f157, %f156, %p68;
	ld.f32 	%f159, [%rd44+24];
	setp.lt.f32 	%p69, %f158, %f159;
	selp.f32 	%f160, %f159, %f158, %p69;
	ld.f32 	%f161, [%rd44+28];
	setp.lt.f32 	%p70, %f160, %f161;
	selp.f32 	%f353, %f161, %f160, %p70;
	add.s32 	%r159, %r159, 8;
$L__BB3_84:
	setp.eq.s32 	%p71, %r55, 0;
	@%p71 bra 	$L__BB3_90;
	setp.lt.u32 	%p72, %r56, 3;
	@%p72 bra 	$L__BB3_87;
	mul.wide.u32 	%rd45, %r159, 4;
	add.s64 	%rd46, %rd20, %rd45;
	ld.f32 	%f163, [%rd46];
	setp.lt.f32 	%p73, %f353, %f163;
	selp.f32 	%f164, %f163, %f353, %p73;
	ld.f32 	%f165, [%rd46+4];
	setp.lt.f32 	%p74, %f164, %f165;
	selp.f32 	%f166, %f165, %f164, %p74;
	ld.f32 	%f167, [%rd46+8];
	setp.lt.f32 	%p75, %f166, %f167;
	selp.f32 	%f168, %f167, %f166, %p75;
	ld.f32 	%f169, [%rd46+12];
	setp.lt.f32 	%p76, %f168, %f169;
	selp.f32 	%f353, %f169, %f168, %p76;
	add.s32 	%r159, %r159, 4;
$L__BB3_87:
	setp.eq.s32 	%p77, %r57, 0;
	@%p77 bra 	$L__BB3_90;
	mul.wide.u32 	%rd47, %r159, 4;
	add.s64 	%rd48, %rd20, %rd47;
	ld.f32 	%f47, [%rd48];
	setp.geu.f32 	%p78, %f353, %f47;
	@%p78 bra 	$L__BB3_90;
	mov.f32 	%f353, %f47;
$L__BB3_90:
	st.global.f32 	[%rd2], %f353;
	add.s32 	%r150, %r150, 1;
	setp.ne.s32 	%p79, %r150, %r82;
	@%p79 bra 	$L__BB3_61;
$L__BB3_91:
	ret;

}
	// .globl	_Z13cudaMatrixAddPfS_S_ii
.visible .entry _Z13cudaMatrixAddPfS_S_ii(
	.param .u64 .ptr .align 1 _Z13cudaMatrixAddPfS_S_ii_param_0,
	.param .u64 .ptr .align 1 _Z13cudaMatrixAddPfS_S_ii_param_1,
	.param .u64 .ptr .align 1 _Z13cudaMatrixAddPfS_S_ii_param_2,
	.param .u32 _Z13cudaMatrixAddPfS_S_ii_param_3,
	.param .u32 _Z13cudaMatrixAddPfS_S_ii_param_4
)
{
	.reg .b32 	%r<5>;
	.reg .b32 	%f<4>;
	.reg .b64 	%rd<11>;

	ld.param.u64 	%rd1, [_Z13cudaMatrixAddPfS_S_ii_param_0];
	ld.param.u64 	%rd2, [_Z13cudaMatrixAddPfS_S_ii_param_1];
	ld.param.u64 	%rd3, [_Z13cudaMatrixAddPfS_S_ii_param_2];
	ld.param.u32 	%r1, [_Z13cudaMatrixAddPfS_S_ii_param_4];
	cvta.to.global.u64 	%rd4, %rd3;
	cvta.to.global.u64 	%rd5, %rd2;
	cvta.to.global.u64 	%rd6, %rd1;
	mov.u32 	%r2, %ctaid.x;
	mov.u32 	%r3, %tid.x;
	mad.lo.s32 	%r4, %r1, %r2, %r3;
	mul.wide.s32 	%rd7, %r4, 4;
	add.s64 	%rd8, %rd6, %rd7;
	ld.global.f32 	%f1, [%rd8];
	add.s64 	%rd9, %rd5, %rd7;
	ld.global.f32 	%f2, [%rd9];
	add.f32 	%f3, %f1, %f2;
	add.s64 	%rd10, %rd4, %rd7;
	st.global.f32 	[%rd10], %f3;
	ret;

}


// ===== COMPILED SASS (sm_100) =====

	.target	sm_100

	.elftype	@"ET_EXEC"


//--------------------- .note.nv.tkinfo           --------------------------
	.section	.note.nv.tkinfo,"",@"SHT_NOTE"
	.sectionflags	@"SHF_NOTE_NV_TKINFO"
	.tkinfo
        /*0018*/ 	.word	0x00000002
        /*0030*/ 	.string	""
        /*0030*/ 	.string	"ptxas"
        /*0030*/ 	.string	"Cuda compilation tools, release 13.0, V13.0.88"
        /*0030*/ 	.string	"Build cuda_13.0.r13.0/compiler.36424714_0"
        /*0030*/ 	.string	"-arch sm_100 -m 64 "



//--------------------- .note.nv.cuinfo           --------------------------
	.section	.note.nv.cuinfo,"",@"SHT_NOTE"
	.sectionflags	@"SHF_NOTE_NV_CUINFO"
        /*0018*/ 	.short	0x0002
        /*001a*/ 	.short	0x0064
        /*001c*/ 	.short	0x0082
	.zero		2


//--------------------- .nv.info                  --------------------------
	.section	.nv.info,"",@"SHT_CUDA_INFO"
	.align	4


	//----- nvinfo : EIATTR_REGCOUNT
	.align		4
        /*0000*/ 	.byte	0x04, 0x2f
        /*0002*/ 	.short	(.L_3 - .L_2)
	.align		4
.L_2:
        /*0004*/ 	.word	index@(_Z15helloworld_cudav)
        /*0008*/ 	.word	0x00000018


	//----- nvinfo : EIATTR_FRAME_SIZE
	.align		4
.L_3:
        /*000c*/ 	.byte	0x04, 0x11
        /*000e*/ 	.short	(.L_5 - .L_4)
	.align		4
.L_4:
        /*0010*/ 	.word	index@(_Z15helloworld_cudav)
        /*0014*/ 	.word	0x00000000


	//----- nvinfo : EIATTR_REGCOUNT
	.align		4
.L_5:
        /*0018*/ 	.byte	0x04, 0x2f
        /*001a*/ 	.short	(.L_7 - .L_6)
	.align		4
.L_6:
        /*001c*/ 	.word	index@(_Z13cudaMatrixMulPfS_S_i)
        /*0020*/ 	.word	0x00000020


	//----- nvinfo : EIATTR_FRAME_SIZE
	.align		4
.L_7:
        /*0024*/ 	.byte	0x04, 0x11
        /*0026*/ 	.short	(.L_9 - .L_8)
	.align		4
.L_8:
        /*0028*/ 	.word	index@(_Z13cudaMatrixMulPfS_S_i)
        /*002c*/ 	.word	0x00000000


	//----- nvinfo : EIATTR_REGCOUNT
	.align		4
.L_9:
        /*0030*/ 	.byte	0x04, 0x2f
        /*0032*/ 	.short	(.L_11 - .L_10)
	.align		4
.L_10:
        /*0034*/ 	.word	index@(_Z21cudaConvolutionMatrixPfS_S_iii)
        /*0038*/ 	.word	0x00000028


	//----- nvinfo : EIATTR_FRAME_SIZE
	.align		4
.L_11:
        /*003c*/ 	.byte	0x04, 0x11
        /*003e*/ 	.short	(.L_13 - .L_12)
	.align		4
.L_12:
        /*0040*/ 	.word	index@(_Z21cudaConvolutionMatrixPfS_S_iii)
        /*0044*/ 	.word	0x00000000


	//----- nvinfo : EIATTR_REGCOUNT
	.align		4
.L_13:
        /*0048*/ 	.byte	0x04, 0x2f
        /*004a*/ 	.short	(.L_15 - .L_14)
	.align		4
.L_14:
        /*004c*/ 	.word	index@(_Z14cudaMaxPoolingPfS_iii)
        /*0050*/ 	.word	0x00000028


	//----- nvinfo : EIATTR_FRAME_SIZE
	.align		4
.L_15:
        /*0054*/ 	.byte	0x04, 0x11
        /*0056*/ 	.short	(.L_17 - .L_16)
	.align		4
.L_16:
        /*0058*/ 	.word	index@(_Z14cudaMaxPoolingPfS_iii)
        /*005c*/ 	.word	0x00000008


	//----- nvinfo : EIATTR_REGCOUNT
	.align		4
.L_17:
        /*0060*/ 	.byte	0x04, 0x2f
        /*0062*/ 	.short	(.L_19 - .L_18)
	.align		4
.L_18:
        /*0064*/ 	.word	index@(_Z13cudaMatrixAddPfS_S_ii)
        /*0068*/ 	.word	0x0000000c


	//----- nvinfo : EIATTR_FRAME_SIZE
	.align		4
.L_19:
        /*006c*/ 	.byte	0x04, 0x11
        /*006e*/ 	.short	(.L_21 - .L_20)
	.align		4
.L_20:
        /*0070*/ 	.word	index@(_Z13cudaMatrixAddPfS_S_ii)
        /*0074*/ 	.word	0x00000000


	//----- nvinfo : EIATTR_MIN_STACK_SIZE
	.align		4
.L_21:
        /*0078*/ 	.byte	0x04, 0x12
        /*007a*/ 	.short	(.L_23 - .L_22)
	.align		4
.L_22:
        /*007c*/ 	.word	index@(_Z13cudaMatrixAddPfS_S_ii)
        /*0080*/ 	.word	0x00000000


	//----- nvinfo : EIATTR_MIN_STACK_SIZE
	.align		4
.L_23:
        /*0084*/ 	.byte	0x04, 0x12
        /*0086*/ 	.short	(.L_25 - .L_24)
	.align		4
.L_24:
        /*0088*/ 	.word	index@(_Z14cudaMaxPoolingPfS_iii)
        /*008c*/ 	.word	0x00000008


	//----- nvinfo : EIATTR_MIN_STACK_SIZE
	.align		4
.L_25:
        /*0090*/ 	.byte	0x04, 0x12
        /*0092*/ 	.short	(.L_27 - .L_26)
	.align		4
.L_26:
        /*0094*/ 	.word	index@(_Z21cudaConvolutionMatrixPfS_S_iii)
        /*0098*/ 	.word	0x00000000


	//----- nvinfo : EIATTR_MIN_STACK_SIZE
	.align		4
.L_27:
        /*009c*/ 	.byte	0x04, 0x12
        /*009e*/ 	.short	(.L_29 - .L_28)
	.align		4
.L_28:
        /*00a0*/ 	.word	index@(_Z13cudaMatrixMulPfS_S_i)
        /*00a4*/ 	.word	0x00000000


	//----- nvinfo : EIATTR_MIN_STACK_SIZE
	.align		4
.L_29:
        /*00a8*/ 	.byte	0x04, 0x12
        /*00aa*/ 	.short	(.L_31 - .L_30)
	.align		4
.L_30:
        /*00ac*/ 	.word	index@(_Z15helloworld_cudav)
        /*00b0*/ 	.word	0x00000000
.L_31:


//--------------------- .nv.compat                --------------------------
	.section	.nv.compat,"",@"SHT_CUDA_COMPAT_INFO"
	.align	4
        /*0000*/ 	.byte	0x02, 0x09, 0x00, 0x00, 0x02, 0x02, 0x01, 0x00, 0x02, 0x05, 0x05, 0x00, 0x03, 0x07, 0x01, 0x01
        /*0010*/ 	.byte	0x02, 0x03, 0x00, 0x00, 0x02, 0x06, 0x01, 0x00, 0x04, 0x0b, 0x08, 0x00, 0x09, 0x00, 0x00, 0x00
        /*0020*/ 	.byte	0x00, 0x00, 0x00, 0x00


//--------------------- .nv.info._Z13cudaMatrixAddPfS_S_ii --------------------------
	.section	.nv.info._Z13cudaMatrixAddPfS_S_ii,"",@"SHT_CUDA_INFO"
	.sectionflags	@""
	.align	4


	//----- nvinfo : EIATTR_CUDA_API_VERSION
	.align		4
        /*0000*/ 	.byte	0x04, 0x37
        /*0002*/ 	.short	(.L_33 - .L_32)
.L_32:
        /*0004*/ 	.word	0x00000082


	//----- nvinfo : EIATTR_KPARAM_INFO
	.align		4
.L_33:
        /*0008*/ 	.byte	0x04, 0x17
        /*000a*/ 	.short	(.L_35 - .L_34)
.L_34:
        /*000c*/ 	.word	0x00000000
        /*0010*/ 	.short	0x0004
        /*0012*/ 	.short	0x001c
        /*0014*/ 	.byte	0x00, 0xf0, 0x11, 0x00


	//----- nvinfo : EIATTR_KPARAM_INFO
	.align		4
.L_35:
        /*0018*/ 	.byte	0x04, 0x17
        /*001a*/ 	.short	(.L_37 - .L_36)
.L_36:
        /*001c*/ 	.word	0x00000000
        /*0020*/ 	.short	0x0003
        /*0022*/ 	.short	0x0018
        /*0024*/ 	.byte	0x00, 0xf0, 0x11, 0x00


	//----- nvinfo : EIATTR_KPARAM_INFO
	.align		4
.L_37:
        /*0028*/ 	.byte	0x04, 0x17
        /*002a*/ 	.short	(.L_39 - .L_38)
.L_38:
        /*002c*/ 	.word	0x00000000
        /*0030*/ 	.short	0x0002
        /*0032*/ 	.short	0x0010
        /*0034*/ 	.byte	0x00, 0xf5, 0x21, 0x00


	//----- nvinfo : EIATTR_KPARAM_INFO
	.align		4
.L_39:
        /*0038*/ 	.byte	0x04, 0x17
        /*003a*/ 	.short	(.L_41 - .L_40)
.L_40:
        /*003c*/ 	.word	0x00000000
        /*0040*/ 	.short	0x0001
        /*0042*/ 	.short	0x0008
        /*0044*/ 	.byte	0x00, 0xf5, 0x21, 0x00


	//----- nvinfo : EIATTR_KPARAM_INFO
	.align		4
.L_41:
        /*0048*/ 	.byte	0x04, 0x17
        /*004a*/ 	.short	(.L_43 - .L_42)
.L_42:
        /*004c*/ 	.word	0x00000000
        /*0050*/ 	.short	0x0000
        /*0052*/ 	.short	0x0000
        /*0054*/ 	.byte	0x00, 0xf5, 0x21, 0x00


	//----- nvinfo : EIATTR_SPARSE_MMA_MASK
	.align		4
.L_43:
        /*0058*/ 	.byte	0x03, 0x50
        /*005a*/ 	.short	0x0000


	//----- nvinfo : EIATTR_MAXREG_COUNT
	.align		4
        /*005c*/ 	.byte	0x03, 0x1b
        /*005e*/ 	.short	0x00ff


	//----- nvinfo : EIATTR_MERCURY_ISA_VERSION
	.align		4
        /*0060*/ 	.byte	0x03, 0x5f
        /*0062*/ 	.short	0x0101


	//----- nvinfo : EIATTR_VRC_CTA_INIT_COUNT
	.align		4
        /*0064*/ 	.byte	0x02, 0x4a
	.zero		1
	.zero		1


	//----- nvinfo : EIATTR_EXIT_INSTR_OFFSETS
	.align		4
        /*0068*/ 	.byte	0x04, 0x1c
        /*006a*/ 	.short	(.L_45 - .L_44)


	//   ....[0]....
.L_44:
        /*006c*/ 	.word	0x00000100


	//----- nvinfo : EIATTR_CBANK_PARAM_SIZE
	.align		4
.L_45:
        /*0070*/ 	.byte	0x03, 0x19
        /*0072*/ 	.short	0x0020


	//----- nvinfo : EIATTR_PARAM_CBANK
	.align		4
        /*0074*/ 	.byte	0x04, 0x0a
        /*0076*/ 	.short	(.L_47 - .L_46)
	.align		4
.L_46:
        /*0078*/ 	.word	index@(.nv.constant0._Z13cudaMatrixAddPfS_S_ii)
        /*007c*/ 	.short	0x0380
        /*007e*/ 	.short	0x0020


	//----- nvinfo : EIATTR_SW_WAR
	.align		4
.L_47:
        /*0080*/ 	.byte	0x04, 0x36
        /*0082*/ 	.short	(.L_49 - .L_48)
.L_48:
        /*0084*/ 	.word	0x00000008
.L_49:


//--------------------- .nv.info._Z14cudaMaxPoolingPfS_iii --------------------------
	.section	.nv.info._Z14cudaMaxPoolingPfS_iii,"",@"SHT_CUDA_INFO"
	.sectionflags	@""
	.align	4


	//----- nvinfo : EIATTR_CUDA_API_VERSION
	.align		4
        /*0000*/ 	.byte	0x04, 0x37
        /*0002*/ 	.short	(.L_51 - .L_50)
.L_50:
        /*0004*/ 	.word	0x00000082


	//----- nvinfo : EIATTR_KPARAM_INFO
	.align		4
.L_51:
        /*0008*/ 	.byte	0x04, 0x17
        /*000a*/ 	.short	(.L_53 - .L_52)
.L_52:
        /*000c*/ 	.word	0x00000000
        /*0010*/ 	.short	0x0004
        /*0012*/ 	.short	0x0018
        /*0014*/ 	.byte	0x00, 0xf0, 0x11, 0x00


	//----- nvinfo : EIATTR_KPARAM_INFO
	.align		4
.L_53:
        /*0018*/ 	.byte	0x04, 0x17
        /*001a*/ 	.short	(.L_55 - .L_54)
.L_54:
        /*001c*/ 	.word	0x00000000
        /*0020*/ 	.short	0x0003
        /*0022*/ 	.short	0x0014
        /*0024*/ 	.byte	0x00, 0xf0, 0x11, 0x00


	//----- nvinfo : EIATTR_KPARAM_INFO
	.align		4
.L_55:
        /*0028*/ 	.byte	0x04, 0x17
        /*002a*/ 	.short	(.L_57 - .L_56)
.L_56:
        /*002c*/ 	.word	0x00000000
        /*0030*/ 	.short	0x0002
        /*0032*/ 	.short	0x0010
        /*0034*/ 	.byte	0x00, 0xf0, 0x11, 0x00


	//----- nvinfo : EIATTR_KPARAM_INFO
	.align		4
.L_57:
        /*0038*/ 	.byte	0x04, 0x17
        /*003a*/ 	.short	(.L_59 - .L_58)
.L_58:
        /*003c*/ 	.word	0x00000000
        /*0040*/ 	.short	0x0001
        /*0042*/ 	.short	0x0008
        /*0044*/ 	.byte	0x00, 0xf5, 0x21, 0x00


	//----- nvinfo : EIATTR_KPARAM_INFO
	.align		4
.L_59:
        /*0048*/ 	.byte	0x04, 0x17
        /*004a*/ 	.short	(.L_61 - .L_60)
.L_60:
        /*004c*/ 	.word	0x00000000
        /*0050*/ 	.short	0x0000
        /*0052*/ 	.short	0x0000
        /*0054*/ 	.byte	0x00, 0xf5, 0x21, 0x00


	//----- nvinfo : EIATTR_SPARSE_MMA_MASK
	.align		4
.L_61:
        /*0058*/ 	.byte	0x03, 0x50
        /*005a*/ 	.short	0x0000


	//----- nvinfo : EIATTR_MAXREG_COUNT
	.align		4
        /*005c*/ 	.byte	0x03, 0x1b
        /*005e*/ 	.short	0x00ff


	//----- nvinfo : EIATTR_EXTERNS
	.align		4
        /*0060*/ 	.byte	0x04, 0x0f
        /*0062*/ 	.short	(.L_63 - .L_62)


	//   ....[0]....
	.align		4
.L_62:
        /*0064*/ 	.word	index@(vprintf)


	//   ....[1]....
	.align		4
        /*0068*/ 	.word	index@(malloc)


	//----- nvinfo : EIATTR_MERCURY_ISA_VERSION
	.align		4
.L_63:
        /*006c*/ 	.byte	0x03, 0x5f
        /*006e*/ 	.short	0x0101


	//----- nvinfo : EIATTR_VRC_CTA_INIT_COUNT
	.align		4
        /*0070*/ 	.byte	0x02, 0x4a
	.zero		1
	.zero		1


	//----- nvinfo : EIATTR_SYSCALL_OFFSETS
	.align		4
        /*0074*/ 	.byte	0x04, 0x46
        /*0076*/ 	.short	(.L_65 - .L_64)


	//   ....[0]....
.L_64:
        /*0078*/ 	.word	0x00000100


	//   ....[1]....
        /*007c*/ 	.word	0x000001a0


	//   ....[2]....
        /*0080*/ 	.word	0x00000260


	//----- nvinfo : EIATTR_EXIT_INSTR_OFFSETS
	.align		4
.L_65:
        /*0084*/ 	.byte	0x04, 0x1c
        /*0086*/ 	.short	(.L_67 - .L_66)


	//   ....[0]....
.L_66:
        /*0088*/ 	.word	0x00000290


	//   ....[1]....
        /*008c*/ 	.word	0x00000400


	//   ....[2]....
        /*0090*/ 	.word	0x00000480


	//   ....[3]....
        /*0094*/ 	.word	0x00000500


	//   ....[4]....
        /*0098*/ 	.word	0x00000550


	//   ....[5]....
        /*009c*/ 	.word	0x00001fb0


	//   ....[6]....
        /*00a0*/ 	.word	0x000030c0


	//----- nvinfo : EIATTR_CRS_STACK_SIZE
	.align		4
.L_67:
        /*00a4*/ 	.byte	0x04, 0x1e
        /*00a6*/ 	.short	(.L_69 - .L_68)
.L_68:
        /*00a8*/ 	.word	0x00000000


	//----- nvinfo : EIATTR_CBANK_PARAM_SIZE
	.align		4
.L_69:
        /*00ac*/ 	.byte	0x03, 0x19
        /*00ae*/ 	.short	0x001c


	//----- nvinfo : EIATTR_PARAM_CBANK
	.align		4
        /*00b0*/ 	.byte	0x04, 0x0a
        /*00b2*/ 	.short	(.L_71 - .L_70)
	.align		4
.L_70:
        /*00b4*/ 	.word	index@(.nv.constant0._Z14cudaMaxPoolingPfS_iii)
        /*00b8*/ 	.short	0x0380
        /*00ba*/ 	.short	0x001c


	//----- nvinfo : EIATTR_SW_WAR
	.align		4
.L_71:
        /*00bc*/ 	.byte	0x04, 0x36
        /*00be*/ 	.short	(.L_73 - .L_72)
.L_72:
        /*00c0*/ 	.word	0x00000008
.L_73:


//--------------------- .nv.info._Z21cudaConvolutionMatrixPfS_S_iii --------------------------
	.section	.nv.info._Z21cudaConvolutionMatrixPfS_S_iii,"",@"SHT_CUDA_INFO"
	.sectionflags	@""
	.align	4


	//----- nvinfo : EIATTR_CUDA_API_VERSION
	.align		4
        /*0000*/ 	.byte	0x04, 0x37
        /*0002*/ 	.short	(.L_75 - .L_74)
.L_74:
        /*0004*/ 	.word	0x00000082


	//----- nvinfo : EIATTR_KPARAM_INFO
	.align		4
.L_75:
        /*0008*/ 	.byte	0x04, 0x17
        /*000a*/ 	.short	(.L_77 - .L_76)
.L_76:
        /*000c*/ 	.word	0x00000000
        /*0010*/ 	.short	0x0005
        /*0012*/ 	.short	0x0020
        /*0014*/ 	.byte	0x00, 0xf0, 0x11, 0x00


	//----- nvinfo : EIATTR_KPARAM_INFO
	.align		4
.L_77:
        /*0018*/ 	.byte	0x04, 0x17
        /*001a*/ 	.short	(.L_79 - .L_78)
.L_78:
        /*001c*/ 	.word	0x00000000
        /*0020*/ 	.short	0x0004
        /*0022*/ 	.short	0x001c
        /*0024*/ 	.byte	0x00, 0xf0, 0x11, 0x00


	//----- nvinfo : EIATTR_KPARAM_INFO
	.align		4
.L_79:
        /*0028*/ 	.byte	0x04, 0x17
        /*002a*/ 	.short	(.L_81 - .L_80)
.L_80:
        /*002c*/ 	.word	0x00000000
        /*0030*/ 	.short	0x0003
        /*0032*/ 	.short	0x0018
        /*0034*/ 	.byte	0x00, 0xf0, 0x11, 0x00


	//----- nvinfo : EIATTR_KPARAM_INFO
	.align		4
.L_81:
        /*0038*/ 	.byte	0x04, 0x17
        /*003a*/ 	.short	(.L_83 - .L_82)
.L_82:
        /*003c*/ 	.word	0x00000000
        /*0040*/ 	.short	0x0002
        /*0042*/ 	.short	0x0010
        /*0044*/ 	.byte	0x00, 0xf5, 0x21, 0x00


	//----- nvinfo : EIATTR_KPARAM_INFO
	.align		4
.L_83:
        /*0048*/ 	.byte	0x04, 0x17
        /*004a*/ 	.short	(.L_85 - .L_84)
.L_84:
        /*004c*/ 	.word	0x00000000
        /*0050*/ 	.short	0x0001
        /*0052*/ 	.short	0x0008
        /*0054*/ 	.byte	0x00, 0xf5, 0x21, 0x00


	//----- nvinfo : EIATTR_KPARAM_INFO
	.align		4
.L_85:
        /*0058*/ 	.byte	0x04, 0x17
        /*005a*/ 	.short	(.L_87 - .L_86)
.L_86:
        /*005c*/ 	.word	0x00000000
        /*0060*/ 	.short	0x0000
        /*0062*/ 	.short	0x0000
        /*0064*/ 	.byte	0x00, 0xf5, 0x21, 0x00


	//----- nvinfo : EIATTR_SPARSE_MMA_MASK
	.align		4
.L_87:
        /*0068*/ 	.byte	0x03, 0x50
        /*006a*/ 	.short	0x0000


	//----- nvinfo : EIATTR_MAXREG_COUNT
	.align		4
        /*006c*/ 	.byte	0x03, 0x1b
        /*006e*/ 	.short	0x00ff


	//----- nvinfo : EIATTR_EXTERNS
	.align		4
        /*0070*/ 	.byte	0x04, 0x0f
        /*0072*/ 	.short	(.L_89 - .L_88)


	//   ....[0]....
	.align		4
.L_88:
        /*0074*/ 	.word	index@(malloc)


	//----- nvinfo : EIATTR_MERCURY_ISA_VERSION
	.align		4
.L_89:
        /*0078*/ 	.byte	0x03, 0x5f
        /*007a*/ 	.short	0x0101


	//----- nvinfo : EIATTR_VRC_CTA_INIT_COUNT
	.align		4
        /*007c*/ 	.byte	0x02, 0x4a
	.zero		1
	.zero		1


	//----- nvinfo : EIATTR_SYSCALL_OFFSETS
	.align		4
        /*0080*/ 	.byte	0x04, 0x46
        /*0082*/ 	.short	(.L_91 - .L_90)


	//   ....[0]....
.L_90:
        /*0084*/ 	.word	0x000000c0


	//   ....[1]....
        /*0088*/ 	.word	0x00000130


	//----- nvinfo : EIATTR_EXIT_INSTR_OFFSETS
	.align		4
.L_91:
        /*008c*/ 	.byte	0x04, 0x1c
        /*008e*/ 	.short	(.L_93 - .L_92)


	//   ....[0]....
.L_92:
        /*0090*/ 	.word	0x00000160


	//   ....[1]....
        /*0094*/ 	.word	0x00000510


	//   ....[2]....
        /*0098*/ 	.word	0x00000690


	//   ....[3]....
        /*009c*/ 	.word	0x00000790


	//   ....[4]....
        /*00a0*/ 	.word	0x00000800


	//   ....[5]....
        /*00a4*/ 	.word	0x00001bc0


	//   ....[6]....
        /*00a8*/ 	.word	0x00002640


	//----- nvinfo : EIATTR_CRS_STACK_SIZE
	.align		4
.L_93:
        /*00ac*/ 	.byte	0x04, 0x1e
        /*00ae*/ 	.short	(.L_95 - .L_94)
.L_94:
        /*00b0*/ 	.word	0x00000000


	//----- nvinfo : EIATTR_CBANK_PARAM_SIZE
	.align		4
.L_95:
        /*00b4*/ 	.byte	0x03, 0x19
        /*00b6*/ 	.short	0x0024


	//----- nvinfo : EIATTR_PARAM_CBANK
	.align		4
        /*00b8*/ 	.byte	0x04, 0x0a
        /*00ba*/ 	.short	(.L_97 - .L_96)
	.align		4
.L_96:
        /*00bc*/ 	.word	index@(.nv.constant0._Z21cudaConvolutionMatrixPfS_S_iii)
        /*00c0*/ 	.short	0x0380
        /*00c2*/ 	.short	0x0024


	//----- nvinfo : EIATTR_SW_WAR
	.align		4
.L_97:
        /*00c4*/ 	.byte	0x04, 0x36
        /*00c6*/ 	.short	(.L_99 - .L_98)
.L_98:
        /*00c8*/ 	.word	0x00000008
.L_99:


//--------------------- .nv.info._Z13cudaMatrixMulPfS_S_i --------------------------
	.section	.nv.info._Z13cudaMatrixMulPfS_S_i,"",@"SHT_CUDA_INFO"
	.sectionflags	@""
	.align	4


	//----- nvinfo : EIATTR_CUDA_API_VERSION
	.align		4
        /*0000*/ 	.byte	0x04, 0x37
        /*0002*/ 	.short	(.L_101 - .L_100)
.L_100:
        /*0004*/ 	.word	0x00000082


	//----- nvinfo : EIATTR_KPARAM_INFO
	.align		4
.L_101:
        /*0008*/ 	.byte	0x04, 0x17
        /*000a*/ 	.short	(.L_103 - .L_102)
.L_102:
        /*000c*/ 	.word	0x00000000
        /*0010*/ 	.short	0x0003
        /*0012*/ 	.short	0x0018
        /*0014*/ 	.byte	0x00, 0xf0, 0x11, 0x00


	//----- nvinfo : EIATTR_KPARAM_INFO
	.align		4
.L_103:
        /*0018*/ 	.byte	0x04, 0x17
        /*001a*/ 	.short	(.L_105 - .L_104)
.L_104:
        /*001c*/ 	.word	0x00000000
        /*0020*/ 	.short	0x0002
        /*0022*/ 	.short	0x0010
        /*0024*/ 	.byte	0x00, 0xf5, 0x21, 0x00


	//----- nvinfo : EIATTR_KPARAM_INFO
	.align		4
.L_105:
        /*0028*/ 	.byte	0x04, 0x17
        /*002a*/ 	.short	(.L_107 - .L_106)
.L_106:
        /*002c*/ 	.word	0x00000000
        /*0030*/ 	.short	0x0001
        /*0032*/ 	.short	0x0008
        /*0034*/ 	.byte	0x00, 0xf5, 0x21, 0x00


	//----- nvinfo : EIATTR_KPARAM_INFO
	.align		4
.L_107:
        /*0038*/ 	.byte	0x04, 0x17
        /*003a*/ 	.short	(.L_109 - .L_108)
.L_108:
        /*003c*/ 	.word	0x00000000
        /*0040*/ 	.short	0x0000
        /*0042*/ 	.short	0x0000
        /*0044*/ 	.byte	0x00, 0xf5, 0x21, 0x00


	//----- nvinfo : EIATTR_SPARSE_MMA_MASK
	.align		4
.L_109:
        /*0048*/ 	.byte	0x03, 0x50
        /*004a*/ 	.short	0x0000


	//----- nvinfo : EIATTR_MAXREG_COUNT
	.align		4
        /*004c*/ 	.byte	0x03, 0x1b
        /*004e*/ 	.short	0x00ff


	//----- nvinfo : EIATTR_MERCURY_ISA_VERSION
	.align		4
        /*0050*/ 	.byte	0x03, 0x5f
        /*0052*/ 	.short	0x0101


	//----- nvinfo : EIATTR_VRC_CTA_INIT_COUNT
	.align		4
        /*0054*/ 	.byte	0x02, 0x4a
	.zero		1
	.zero		1


	//----- nvinfo : EIATTR_EXIT_INSTR_OFFSETS
	.align		4
        /*0058*/ 	.byte	0x04, 0x1c
        /*005a*/ 	.short	(.L_111 - .L_110)


	//   ....[0]....
.L_110:
        /*005c*/ 	.word	0x00000960


	//----- nvinfo : EIATTR_CBANK_PARAM_SIZE
	.align		4
.L_111:
        /*0060*/ 	.byte	0x03, 0x19
        /*0062*/ 	.short	0x001c


	//----- nvinfo : EIATTR_PARAM_CBANK
	.align		4
        /*0064*/ 	.byte	0x04, 0x0a
        /*0066*/ 	.short	(.L_113 - .L_112)
	.align		4
.L_112:
        /*0068*/ 	.word	index@(.nv.constant0._Z13cudaMatrixMulPfS_S_i)
        /*006c*/ 	.short	0x0380
        /*006e*/ 	.short	0x001c


	//----- nvinfo : EIATTR_SW_WAR
	.align		4
.L_113:
        /*0070*/ 	.byte	0x04, 0x36
        /*0072*/ 	.short	(.L_115 - .L_114)
.L_114:
        /*0074*/ 	.word	0x00000008
.L_115:


//--------------------- .nv.info._Z15helloworld_cudav --------------------------
	.section	.nv.info._Z15helloworld_cudav,"",@"SHT_CUDA_INFO"
	.sectionflags	@""
	.align	4


	//----- nvinfo : EIATTR_CUDA_API_VERSION
	.align		4
        /*0000*/ 	.byte	0x04, 0x37
        /*0002*/ 	.short	(.L_117 - .L_116)
.L_116:
        /*0004*/ 	.word	0x00000082


	//----- nvinfo : EIATTR_SPARSE_MMA_MASK
	.align		4
.L_117:
        /*0008*/ 	.byte	0x03, 0x50
        /*000a*/ 	.short	0x0000


	//----- nvinfo : EIATTR_MAXREG_COUNT
	.align		4
        /*000c*/ 	.byte	0x03, 0x1b
        /*000e*/ 	.short	0x00ff


	//----- nvinfo : EIATTR_EXTERNS
	.align		4
        /*0010*/ 	.byte	0x04, 0x0f
        /*0012*/ 	.short	(.L_119 - .L_118)


	//   ....[0]....
	.align		4
.L_118:
        /*0014*/ 	.word	index@(vprintf)


	//----- nvinfo : EIATTR_MERCURY_ISA_VERSION
	.align		4
.L_119:
        /*0018*/ 	.byte	0x03, 0x5f
        /*001a*/ 	.short	0x0101


	//----- nvinfo : EIATTR_VRC_CTA_INIT_COUNT
	.align		4
        /*001c*/ 	.byte	0x02, 0x4a
	.zero		1
	.zero		1


	//----- nvinfo : EIATTR_SYSCALL_OFFSETS
	.align		4
        /*0020*/ 	.byte	0x04, 0x46
        /*0022*/ 	.short	(.L_121 - .L_120)


	//   ....[0]....
.L_120:
        /*0024*/ 	.word	0x00000080


	//----- nvinfo : EIATTR_EXIT_INSTR_OFFSETS
	.align		4
.L_121:
        /*0028*/ 	.byte	0x04, 0x1c
        /*002a*/ 	.short	(.L_123 - .L_122)


	//   ....[0]....
.L_122:
        /*002c*/ 	.word	0x00000090


	//----- nvinfo : EIATTR_SW_WAR
	.align		4
.L_123:
        /*0030*/ 	.byte	0x04, 0x36
        /*0032*/ 	.short	(.L_125 - .L_124)
.L_124:
        /*0034*/ 	.word	0x00000008
.L_125:


//--------------------- .nv.callgraph             --------------------------
	.section	.nv.callgraph,"",@"SHT_CUDA_CALLGRAPH"
	.align	4
	.sectionentsize	8
	.align		4
        /*0000*/ 	.word	0x00000000
	.align		4
        /*0004*/ 	.word	0xffffffff
	.align		4
        /*0008*/ 	.word	index@(_Z14cudaMaxPoolingPfS_iii)
	.align		4
        /*000c*/ 	.word	index@(malloc)
	.align		4
        /*0010*/ 	.word	index@(_Z14cudaMaxPoolingPfS_iii)
	.align		4
        /*0014*/ 	.word	index@(vprintf)
	.align		4
        /*0018*/ 	.word	index@(_Z21cudaConvolutionMatrixPfS_S_iii)
	.align		4
        /*001c*/ 	.word	index@(malloc)
	.align		4
        /*0020*/ 	.word	index@(_Z15helloworld_cudav)
	.align		4
        /*0024*/ 	.word	index@(vprintf)
	.align		4
        /*0028*/ 	.word	0x00000000
	.align		4
        /*002c*/ 	.word	0xfffffffe
	.align		4
        /*0030*/ 	.word	0x00000000
	.align		4
        /*0034*/ 	.word	0xfffffffd
	.align		4
        /*0038*/ 	.word	0x00000000
	.align		4
        /*003c*/ 	.word	0xfffffffc


//--------------------- .nv.constant4             --------------------------
	.section	.nv.constant4,"a",@progbits
	.align	8
	.align		8
.nv.constant4:
        /*0000*/ 	.dword	$str
	.align		8
        /*0008*/ 	.dword	$str$1
	.align		8
        /*0010*/ 	.dword	vprintf
	.align		8
        /*0018*/ 	.dword	malloc


//--------------------- .text._Z13cudaMatrixAddPfS_S_ii --------------------------
	.section	.text._Z13cudaMatrixAddPfS_S_ii,"ax",@progbits
	.align	128
        .global         _Z13cudaMatrixAddPfS_S_ii
        .type           _Z13cudaMatrixAddPfS_S_ii,@function
        .size           _Z13cudaMatrixAddPfS_S_ii,(.L_x_94 - _Z13cudaMatrixAddPfS_S_ii)
        .other          _Z13cudaMatrixAddPfS_S_ii,@"STO_CUDA_ENTRY STV_DEFAULT"
_Z13cudaMatrixAddPfS_S_ii:
.text._Z13cudaMatrixAddPfS_S_ii:
[----:B------:R-:W-:Y:S01]  /*0000*/  LDC R1, c[0x0][0x37c] ;  /* 0x0000df00ff017b82 */ /* 0x000fe20000000800 */
[----:B------:R-:W0:Y:S07]  /*0010*/  S2R R9, SR_TID.X ;  /* 0x0000000000097919 */ /* 0x000e2e0000002100 */
[----:B------:R-:W0:Y:S01]  /*0020*/  S2UR UR6, SR_CTAID.X ;  /* 0x00000000000679c3 */ /* 0x000e220000002500 */
[----:B------:R-:W1:Y:S07]  /*0030*/  LDCU.64 UR4, c[0x0][0x358] ;  /* 0x00006b00ff0477ac */ /* 0x000e6e0008000a00 */
[----:B------:R-:W0:Y:S08]  /*0040*/  LDC R0, c[0x0][0x39c] ;  /* 0x0000e700ff007b82 */ /* 0x000e300000000800 */
[----:B------:R-:W2:Y:S08]  /*0050*/  LDC.64 R2, c[0x0][0x380] ;  /* 0x0000e000ff027b82 */ /* 0x000eb00000000a00 */
[----:B------:R-:W3:Y:S01]  /*0060*/  LDC.64 R4, c[0x0][0x388] ;  /* 0x0000e200ff047b82 */ /* 0x000ee20000000a00 */
[----:B0-----:R-:W-:-:S07]  /*0070*/  IMAD R9, R0, UR6, R9 ;  /* 0x0000000600097c24 */ /* 0x001fce000f8e0209 */
[----:B------:R-:W0:Y:S01]  /*0080*/  LDC.64 R6, c[0x0][0x390] ;  /* 0x0000e400ff067b82 */ /* 0x000e220000000a00 */
[----:B--2---:R-:W-:-:S06]  /*0090*/  IMAD.WIDE R2, R9, 0x4, R2 ;  /* 0x0000000409027825 */ /* 0x004fcc00078e0202 */
[----:B-1----:R-:W2:Y:S01]  /*00a0*/  LDG.E R2, desc[UR4][R2.64] ;  /* 0x0000000402027981 */ /* 0x002ea2000c1e1900 */
[----:B---3--:R-:W-:-:S06]  /*00b0*/  IMAD.WIDE R4, R9, 0x4, R4 ;  /* 0x0000000409047825 */ /* 0x008fcc00078e0204 */
[----:B------:R-:W2:Y:S01]  /*00c0*/  LDG.E R5, desc[UR4][R4.64] ;  /* 0x0000000404057981 */ /* 0x000ea2000c1e1900 */
[----:B0-----:R-:W-:-:S04]  /*00d0*/  IMAD.WIDE R6, R9, 0x4, R6 ;  /* 0x0000000409067825 */ /* 0x001fc800078e0206 */
[----:B--2---:R-:W-:-:S05]  /*00e0*/  FADD R9, R2, R5 ;  /* 0x0000000502097221 */ /* 0x004fca0000000000 */
[----:B------:R-:W-:Y:S01]  /*00f0*/  STG.E desc[UR4][R6.64], R9 ;  /* 0x0000000906007986 */ /* 0x000fe2000c101904 */
[----:B------:R-:W-:Y:S05]  /*0100*/  EXIT ;  /* 0x000000000000794d */ /* 0x000fea0003800000 */
.L_x_0:
[----:B------:R-:W-:-:S00]  /*0110*/  BRA `(.L_x_0) ;  /* 0xfffffffc00fc7947 */ /* 0x000fc0000383ffff */
[----:B------:R-:W-:-:S00]  /*0120*/  NOP ;  /* 0x0000000000007918 */ /* 0x000fc00000000000 */
        /* <DEDUP_REMOVED lines=13> */
.L_x_94:


//--------------------- .text._Z14cudaMaxPoolingPfS_iii --------------------------
	.section	.text._Z14cudaMaxPoolingPfS_iii,"ax",@progbits
	.align	128
        .global         _Z14cudaMaxPoolingPfS_iii
        .type           _Z14cudaMaxPoolingPfS_iii,@function
        .size           _Z14cudaMaxPoolingPfS_iii,(.L_x_95 - _Z14cudaMaxPoolingPfS_iii)
        .other          _Z14cudaMaxPoolingPfS_iii,@"STO_CUDA_ENTRY STV_DEFAULT"
_Z14cudaMaxPoolingPfS_iii:
.text._Z14cudaMaxPoolingPfS_iii:
[----:B------:R-:W0:Y:S01]  /*0000*/  LDC R1, c[0x0][0x37c] ;  /* 0x0000df00ff017b82 */ /* 0x000e220000000800 */
[----:B------:R-:W1:Y:S01]  /*0010*/  S2R R22, SR_CTAID.X ;  /* 0x0000000000167919 */ /* 0x000e620000002500 */
[----:B0-----:R-:W-:Y:S01]  /*0020*/  VIADD R1, R1, 0xfffffff8 ;  /* 0xfffffff801017836 */ /* 0x001fe20000000000 */
[----:B------:R-:W-:Y:S01]  /*0030*/  MOV R0, 0x10 ;  /* 0x0000001000007802 */ /* 0x000fe20000000f00 */
[----:B------:R-:W0:Y:S01]  /*0040*/  LDCU UR4, c[0x0][0x2f8] ;  /* 0x00005f00ff0477ac */ /* 0x000e220008000800 */
[----:B------:R-:W1:Y:S03]  /*0050*/  S2R R23, SR_TID.X ;  /* 0x0000000000177919 */ /* 0x000e660000002100 */
[----:B------:R2:W3:Y:S01]  /*0060*/  LDC.64 R2, c[0x4][R0] ;  /* 0x0100000000027b82 */ /* 0x0004e20000000a00 */
[----:B------:R-:W4:Y:S01]  /*0070*/  LDCU.64 UR6, c[0x4][0x8] ;  /* 0x01000100ff0677ac */ /* 0x000f220008000a00 */
[----:B------:R-:W5:Y:S01]  /*0080*/  LDCU UR5, c[0x0][0x2fc] ;  /* 0x00005f80ff0577ac */ /* 0x000f620008000800 */
[----:B------:R-:W1:Y:S01]  /*0090*/  LDCU.64 UR36, c[0x0][0x358] ;  /* 0x00006b00ff2477ac */ /* 0x000e620008000a00 */
[----:B0-----:R-:W-:Y:S01]  /*00a0*/  IADD3 R6, P0, PT, R1, UR4, RZ ;  /* 0x0000000401067c10 */ /* 0x001fe2000ff1e0ff */
[----:B----4-:R-:W-:-:S02]  /*00b0*/  IMAD.U32 R4, RZ, RZ, UR6 ;  /* 0x00000006ff047e24 */ /* 0x010fc4000f8e00ff */
[----:B------:R-:W-:Y:S02]  /*00c0*/  IMAD.U32 R5, RZ, RZ, UR7 ;  /* 0x00000007ff057e24 */ /* 0x000fe4000f8e00ff */
[----:B-----5:R-:W-:Y:S01]  /*00d0*/  IMAD.X R7, RZ, RZ, UR5, P0 ;  /* 0x00000005ff077e24 */ /* 0x020fe200080e06ff */
[----:B-1----:R2:W-:Y:S07]  /*00e0*/  STL.64 [R1], R22 ;  /* 0x0000001601007387 */ /* 0x0025ee0000100a00 */
[----:B------:R-:W-:-:S07]  /*00f0*/  LEPC R20, `(.L_x_1) ;  /* 0x000000001014794e */ /* 0x000fce0000000000 */
[----:B--23--:R-:W-:Y:S05]  /*0100*/  CALL.ABS.NOINC R2 ;  /* 0x0000000002007343 */ /* 0x00cfea0003c00000 */
.L_x_1:
[----:B------:R-:W0:Y:S01]  /*0110*/  LDC R4, c[0x0][0x390] ;  /* 0x0000e400ff047b82 */ /* 0x000e220000000800 */
[----:B------:R-:W-:-:S07]  /*0120*/  MOV R2, 0x18 ;  /* 0x0000001800027802 */ /* 0x000fce0000000f00 */
[----:B------:R1:W2:Y:S01]  /*0130*/  LDC.64 R6, c[0x4][R2] ;  /* 0x0100000002067b82 */ /* 0x0002a20000000a00 */
[----:B0-----:R-:W-:-:S04]  /*0140*/  IMAD.WIDE R4, R4, R4, RZ ;  /* 0x0000000404047225 */ /* 0x001fc800078e02ff */
[C---:B------:R-:W-:Y:S01]  /*0150*/  IMAD.SHL.U32 R16, R4.reuse, 0x4, RZ ;  /* 0x0000000404107824 */ /* 0x040fe200078e00ff */
[----:B------:R-:W-:-:S03]  /*0160*/  SHF.L.U64.HI R17, R4, 0x2, R5 ;  /* 0x0000000204117819 */ /* 0x000fc60000010205 */
[----:B------:R-:W-:Y:S02]  /*0170*/  IMAD.MOV.U32 R4, RZ, RZ, R16 ;  /* 0x000000ffff047224 */ /* 0x000fe400078e0010 */
[----:B-12---:R-:W-:-:S07]  /*0180*/  IMAD.MOV.U32 R5, RZ, RZ, R17 ;  /* 0x000000ffff057224 */ /* 0x006fce00078e0011 */
[----:B------:R-:W-:-:S07]  /*0190*/  LEPC R20, `(.L_x_2) ;  /* 0x000000001014794e */ /* 0x000fce0000000000 */
[----:B------:R-:W-:Y:S05]  /*01a0*/  CALL.ABS.NOINC R6 ;  /* 0x0000000006007343 */ /* 0x000fea0003c00000 */
.L_x_2:
[----:B------:R-:W0:Y:S01]  /*01b0*/  LDCU UR5, c[0x0][0x398] ;  /* 0x00007300ff0577ac */ /* 0x000e220008000800 */
[----:B------:R1:W2:Y:S01]  /*01c0*/  LDC.64 R8, c[0x4][R2] ;  /* 0x0100000002087b82 */ /* 0x0002a20000000a00 */
[----:B0-----:R-:W-:Y:S02]  /*01d0*/  USHF.R.S32.HI UR4, URZ, 0x1f, UR5 ;  /* 0x0000001fff047899 */ /* 0x001fe40008011405 */
[----:B------:R-:W-:Y:S02]  /*01e0*/  IMAD R3, R17, UR5, RZ ;  /* 0x0000000511037c24 */ /* 0x000fe4000f8e02ff */
[----:B------:R-:W-:-:S04]  /*01f0*/  IMAD.WIDE.U32 R6, R16, UR5, RZ ;  /* 0x0000000510067c25 */ /* 0x000fc8000f8e00ff */
[----:B------:R-:W-:Y:S02]  /*0200*/  IMAD R3, R16, UR4, R3 ;  /* 0x0000000410037c24 */ /* 0x000fe4000f8e0203 */
[----:B------:R-:W-:Y:S02]  /*0210*/  IMAD.MOV.U32 R16, RZ, RZ, R4 ;  /* 0x000000ffff107224 */ /* 0x000fe400078e0004 */
[----:B------:R-:W-:Y:S02]  /*0220*/  IMAD.MOV.U32 R17, RZ, RZ, R5 ;  /* 0x000000ffff117224 */ /* 0x000fe400078e0005 */
[----:B------:R-:W-:Y:S02]  /*0230*/  IMAD.MOV.U32 R4, RZ, RZ, R6 ;  /* 0x000000ffff047224 */ /* 0x000fe400078e0006 */
[----:B-1----:R-:W-:-:S07]  /*0240*/  IMAD.IADD R5, R7, 0x1, R3 ;  /* 0x0000000107057824 */ /* 0x002fce00078e0203 */
[----:B------:R-:W-:-:S07]  /*0250*/  LEPC R20, `(.L_x_3) ;  /* 0x000000001014794e */ /* 0x000fce0000000000 */
[----:B--2---:R-:W-:Y:S05]  /*0260*/  CALL.ABS.NOINC R8 ;  /* 0x0000000008007343 */ /* 0x004fea0003c00000 */
.L_x_3:
[----:B------:R-:W0:Y:S02]  /*0270*/  LDC R6, c[0x0][0x398] ;  /* 0x0000e600ff067b82 */ /* 0x000e240000000800 */
[----:B0-----:R-:W-:-:S13]  /*0280*/  ISETP.GE.AND P0, PT, R6, 0x1, PT ;  /* 0x000000010600780c */ /* 0x001fda0003f06270 */
[----:B------:R-:W-:Y:S05]  /*0290*/  @!P0 EXIT ;  /* 0x000000000000894d */ /* 0x000fea0003800000 */
[----:B------:R-:W0:Y:S08]  /*02a0*/  LDC.64 R10, c[0x0][0x390] ;  /* 0x0000e400ff0a7b82 */ /* 0x000e300000000a00 */
[----:B------:R-:W1:Y:S01]  /*02b0*/  LDC.64 R18, c[0x0][0x388] ;  /* 0x0000e200ff127b82 */ /* 0x000e620000000a00 */
[----:B0-----:R-:W-:Y:S01]  /*02c0*/  ISETP.NE.AND P0, PT, R10, RZ, PT ;  /* 0x000000ff0a00720c */ /* 0x001fe20003f05270 */
[----:B------:R-:W-:-:S04]  /*02d0*/  IMAD R22, R6, R11, R22 ;  /* 0x0000000b06167224 */ /* 0x000fc800078e0216 */
[----:B------:R-:W-:-:S04]  /*02e0*/  IMAD R3, R22, R11, R23 ;  /* 0x0000000b16037224 */ /* 0x000fc800078e0217 */
[----:B-1----:R-:W-:-:S04]  /*02f0*/  IMAD.WIDE R18, R3, 0x4, R18 ;  /* 0x0000000403127825 */ /* 0x002fc800078e0212 */
[----:B------:R-:W-:Y:S05]  /*0300*/  @P0 BRA `(.L_x_4) ;  /* 0x0000000000940947 */ /* 0x000fea0003800000 */
[C---:B------:R-:W-:Y:S02]  /*0310*/  ISETP.GE.U32.AND P0, PT, R6.reuse, 0x8, PT ;  /* 0x000000080600780c */ /* 0x040fe40003f06070 */
[----:B------:R-:W-:-:S04]  /*0320*/  LOP3.LUT R4, R6, 0x7, RZ, 0xc0, !PT ;  /* 0x0000000706047812 */ /* 0x000fc800078ec0ff */
[----:B------:R-:W-:-:S07]  /*0330*/  ISETP.NE.AND P1, PT, R4, RZ, PT ;  /* 0x000000ff0400720c */ /* 0x000fce0003f25270 */
[----:B------:R-:W-:Y:S06]  /*0340*/  @!P0 BRA `(.L_x_5) ;  /* 0x00000000002c8947 */ /* 0x000fec0003800000 */
[----:B------:R-:W0:Y:S01]  /*0350*/  LDC.64 R2, c[0x0][0x388] ;  /* 0x0000e200ff027b82 */ /* 0x000e220000000a00 */
[----:B------:R-:W-:Y:S01]  /*0360*/  LOP3.LUT R0, R6, 0x7ffffff8, RZ, 0xc0, !PT ;  /* 0x7ffffff806007812 */ /* 0x000fe200078ec0ff */
[----:B------:R-:W-:Y:S01]  /*0370*/  BSSY.RECONVERGENT B0, `(.L_x_5) ;  /* 0x0000008000007945 */ /* 0x000fe20003800200 */
[----:B------:R-:W-:-:S03]  /*0380*/  IMAD.MOV.U32 R5, RZ, RZ, -0x40800000 ;  /* 0xbf800000ff057424 */ /* 0x000fc600078e00ff */
[----:B------:R-:W-:-:S07]  /*0390*/  IMAD.MOV R0, RZ, RZ, -R0 ;  /* 0x000000ffff007224 */ /* 0x000fce00078e0a00 */
.L_x_6:
[----:B------:R1:W-:Y:S01]  /*03a0*/  STG.E desc[UR36][R18.64], R5 ;  /* 0x0000000512007986 */ /* 0x0003e2000c101924 */
[----:B------:R-:W-:-:S03]  /*03b0*/  VIADD R0, R0, 0x8 ;  /* 0x0000000800007836 */ /* 0x000fc60000000000 */
[----:B0-----:R1:W-:Y:S02]  /*03c0*/  STG.E desc[UR36][R2.64], R5 ;  /* 0x0000000502007986 */ /* 0x0013e4000c101924 */
[----:B------:R-:W-:-:S13]  /*03d0*/  ISETP.NE.AND P0, PT, R0, RZ, PT ;  /* 0x000000ff0000720c */ /* 0x000fda0003f05270 */
[----:B-1----:R-:W-:Y:S05]  /*03e0*/  @P0 BRA `(.L_x_6) ;  /* 0xfffffffc00ec0947 */ /* 0x002fea000383ffff */
[----:B------:R-:W-:Y:S05]  /*03f0*/  BSYNC.RECONVERGENT B0 ;  /* 0x0000000000007941 */ /* 0x000fea0003800200 */
.L_x_5:
[----:B------:R-:W-:Y:S05]  /*0400*/  @!P1 EXIT ;  /* 0x000000000000994d */ /* 0x000fea0003800000 */
[----:B------:R-:W-:Y:S02]  /*0410*/  ISETP.GE.U32.AND P0, PT, R4, 0x4, PT ;  /* 0x000000040400780c */ /* 0x000fe40003f06070 */
[----:B------:R-:W-:-:S04]  /*0420*/  LOP3.LUT R0, R6, 0x3, RZ, 0xc0, !PT ;  /* 0x0000000306007812 */ /* 0x000fc800078ec0ff */
[----:B------:R-:W-:-:S07]  /*0430*/  ISETP.NE.AND P1, PT, R0, RZ, PT ;  /* 0x000000ff0000720c */ /* 0x000fce0003f25270 */
[----:B------:R-:W0:Y:S01]  /*0440*/  @P0 LDC.64 R2, c[0x0][0x388] ;  /* 0x0000e200ff020b82 */ /* 0x000e220000000a00 */
[----:B------:R-:W-:-:S05]  /*0450*/  @P0 IMAD.MOV.U32 R5, RZ, RZ, -0x40800000 ;  /* 0xbf800000ff050424 */ /* 0x000fca00078e00ff */
[----:B------:R1:W-:Y:S04]  /*0460*/  @P0 STG.E desc[UR36][R18.64], R5 ;  /* 0x0000000512000986 */ /* 0x0003e8000c101924 */
[----:B0-----:R1:W-:Y:S01]  /*0470*/  @P0 STG.E desc[UR36][R2.64], R5 ;  /* 0x0000000502000986 */ /* 0x0013e2000c101924 */
[----:B------:R-:W-:Y:S05]  /*0480*/  @!P1 EXIT ;  /* 0x000000000000994d */ /* 0x000fea0003800000 */
[----:B------:R-:W-:Y:S02]  /*0490*/  ISETP.NE.AND P0, PT, R0, 0x1, PT ;  /* 0x000000010000780c */ /* 0x000fe40003f05270 */
[----:B------:R-:W-:-:S04]  /*04a0*/  LOP3.LUT R0, R6, 0x1, RZ, 0xc0, !PT ;  /* 0x0000000106007812 */ /* 0x000fc800078ec0ff */
[----:B------:R-:W-:-:S07]  /*04b0*/  ISETP.NE.U32.AND P1, PT, R0, 0x1, PT ;  /* 0x000000010000780c */ /* 0x000fce0003f25070 */
[----:B-1----:R-:W0:Y:S01]  /*04c0*/  @P0 LDC.64 R2, c[0x0][0x388] ;  /* 0x0000e200ff020b82 */ /* 0x002e220000000a00 */
[----:B------:R-:W-:-:S05]  /*04d0*/  @P0 IMAD.MOV.U32 R5, RZ, RZ, -0x40800000 ;  /* 0xbf800000ff050424 */ /* 0x000fca00078e00ff */
[----:B------:R1:W-:Y:S04]  /*04e0*/  @P0 STG.E desc[UR36][R18.64], R5 ;  /* 0x0000000512000986 */ /* 0x0003e8000c101924 */
[----:B0-----:R1:W-:Y:S01]  /*04f0*/  @P0 STG.E desc[UR36][R2.64], R5 ;  /* 0x0000000502000986 */ /* 0x0013e2000c101924 */
[----:B------:R-:W-:Y:S05]  /*0500*/  @P1 EXIT ;  /* 0x000000000000194d */ /* 0x000fea0003800000 */
[----:B-1----:R-:W0:Y:S01]  /*0510*/  LDC.64 R2, c[0x0][0x388] ;  /* 0x0000e200ff027b82 */ /* 0x002e220000000a00 */
[----:B------:R-:W-:-:S05]  /*0520*/  IMAD.MOV.U32 R5, RZ, RZ, -0x40800000 ;  /* 0xbf800000ff057424 */ /* 0x000fca00078e00ff */
[----:B------:R-:W-:Y:S04]  /*0530*/  STG.E desc[UR36][R18.64], R5 ;  /* 0x0000000512007986 */ /* 0x000fe8000c101924 */
[----:B0-----:R-:W-:Y:S01]  /*0540*/  STG.E desc[UR36][R2.64], R5 ;  /* 0x0000000502007986 */ /* 0x001fe2000c101924 */
[----:B------:R-:W-:Y:S05]  /*0550*/  EXIT ;  /* 0x000000000000794d */ /* 0x000fea0003800000 */
.L_x_4:
[C---:B------:R-:W-:Y:S01]  /*0560*/  ISETP.GE.AND P0, PT, R10.reuse, 0x1, PT ;  /* 0x000000010a00780c */ /* 0x040fe20003f06270 */
[----:B------:R-:W-:-:S12]  /*0570*/  IMAD R0, R10, R10, RZ ;  /* 0x0000000a0a007224 */ /* 0x000fd800078e02ff */
[----:B------:R-:W-:Y:S05]  /*0580*/  @!P0 BRA `(.L_x_7) ;  /* 0x0000001800908947 */ /* 0x000fea0003800000 */
[----:B------:R-:W0:Y:S01]  /*0590*/  LDC.64 R20, c[0x0][0x380] ;  /* 0x0000e000ff147b82 */ /* 0x000e220000000a00 */
[----:B------:R-:W-:Y:S01]  /*05a0*/  VIMNMX.U32 R8, PT, PT, R0, 0x1, !PT ;  /* 0x0000000100087848 */ /* 0x000fe20007fe0000 */
[----:B------:R-:W-:Y:S01]  /*05b0*/  IMAD R2, R23, R10, R23 ;  /* 0x0000000a17027224 */ /* 0x000fe200078e0217 */
[C---:B------:R-:W-:Y:S01]  /*05c0*/  LOP3.LUT R6, R10.reuse, 0xf, RZ, 0xc0, !PT ;  /* 0x0000000f0a067812 */ /* 0x040fe200078ec0ff */
[C---:B------:R-:W-:Y:S01]  /*05d0*/  IMAD R3, R10.reuse, R11, RZ ;  /* 0x0000000b0a037224 */ /* 0x040fe200078e02ff */
[C---:B------:R-:W-:Y:S01]  /*05e0*/  LOP3.LUT R7, R10.reuse, 0x7, RZ, 0xc0, !PT ;  /* 0x000000070a077812 */ /* 0x040fe200078ec0ff */
[----:B------:R-:W-:Y:S01]  /*05f0*/  IMAD.MOV.U32 R11, RZ, RZ, RZ ;  /* 0x000000ffff0b7224 */ /* 0x000fe200078e00ff */
[----:B------:R-:W-:Y:S02]  /*0600*/  LOP3.LUT R9, R10, 0x3, RZ, 0xc0, !PT ;  /* 0x000000030a097812 */ /* 0x000fe400078ec0ff */
[C---:B------:R-:W-:Y:S02]  /*0610*/  LOP3.LUT R10, R8.reuse, 0xd, RZ, 0xc0, !PT ;  /* 0x0000000d080a7812 */ /* 0x040fe400078ec0ff */
[----:B------:R-:W-:-:S02]  /*0620*/  LOP3.LUT R12, R8, 0x5, RZ, 0xc0, !PT ;  /* 0x00000005080c7812 */ /* 0x000fc400078ec0ff */
[C---:B------:R-:W-:Y:S02]  /*0630*/  LOP3.LUT R13, R8.reuse, 0xfffffffc, RZ, 0xc0, !PT ;  /* 0xfffffffc080d7812 */ /* 0x040fe400078ec0ff */
[----:B------:R-:W-:Y:S02]  /*0640*/  LOP3.LUT R14, R8, 0xfffffff0, RZ, 0xc0, !PT ;  /* 0xfffffff0080e7812 */ /* 0x000fe400078ec0ff */
[----:B0-----:R-:W-:-:S05]  /*0650*/  IADD3 R20, P0, PT, R20, 0x20, RZ ;  /* 0x0000002014147810 */ /* 0x001fca0007f1e0ff */
[----:B------:R-:W-:-:S08]  /*0660*/  IMAD.X R21, RZ, RZ, R21, P0 ;  /* 0x000000ffff157224 */ /* 0x000fd000000e0615 */
.L_x_31:
[----:B------:R-:W-:Y:S01]  /*0670*/  BSSY.RECONVERGENT B0, `(.L_x_8) ;  /* 0x000008b000007945 */ /* 0x000fe20003800200 */
[----:B01234-:R-:W-:-:S07]  /*0680*/  IMAD.MOV.U32 R15, RZ, RZ, RZ ;  /* 0x000000ffff0f7224 */ /* 0x01ffce00078e00ff */
.L_x_14:
[----:B0---4-:R-:W0:Y:S01]  /*0690*/  S2R R23, SR_CTAID.X ;  /* 0x0000000000177919 */ /* 0x011e220000002500 */
[----:B-123--:R-:W1:Y:S01]  /*06a0*/  LDC R24, c[0x0][0x390] ;  /* 0x0000e400ff187b82 */ /* 0x00ee620000000800 */
[----:B------:R-:W-:Y:S01]  /*06b0*/  IMAD.MOV.U32 R28, RZ, RZ, RZ ;  /* 0x000000ffff1c7224 */ /* 0x000fe200078e00ff */
[----:B-1----:R-:W-:Y:S01]  /*06c0*/  ISETP.GE.U32.AND P1, PT, R24, 0x10, PT ;  /* 0x000000101800780c */ /* 0x002fe20003f26070 */
[-C--:B------:R-:W-:Y:S02]  /*06d0*/  IMAD R29, R15, R24.reuse, RZ ;  /* 0x000000180f1d7224 */ /* 0x080fe400078e02ff */
[----:B0-----:R-:W-:-:S04]  /*06e0*/  IMAD R22, R23, R24, R23 ;  /* 0x0000001817167224 */ /* 0x001fc800078e0217 */
[----:B------:R-:W-:-:S04]  /*06f0*/  IMAD R22, R11, R3, R22 ;  /* 0x000000030b167224 */ /* 0x000fc800078e0216 */
[----:B------:R-:W-:Y:S02]  /*0700*/  IMAD.IADD R22, R22, 0x1, R15 ;  /* 0x0000000116167824 */ /* 0x000fe400078e020f */
[----:B------:R-:W-:Y:S02]  /*0710*/  VIADD R15, R15, 0x1 ;  /* 0x000000010f0f7836 */ /* 0x000fe40000000000 */
[----:B------:R-:W-:-:S03]  /*0720*/  IMAD R31, R22, R3, R2 ;  /* 0x00000003161f7224 */ /* 0x000fc600078e0202 */
[----:B------:R-:W-:Y:S01]  /*0730*/  ISETP.NE.AND P0, PT, R15, R24, PT ;  /* 0x000000180f00720c */ /* 0x000fe20003f05270 */
[----:B------:R-:W-:-:S12]  /*0740*/  @!P1 BRA `(.L_x_9) ;  /* 0x0000000000c49947 */ /* 0x000fd80003800000 */
[----:B------:R-:W-:Y:S01]  /*0750*/  IMAD.WIDE.U32 R22, R29, 0x4, R4 ;  /* 0x000000041d167825 */ /* 0x000fe200078e0004 */
[----:B------:R-:W-:Y:S01]  /*0760*/  LOP3.LUT R28, R24, 0x7ffffff0, RZ, 0xc0, !PT ;  /* 0x7ffffff0181c7812 */ /* 0x000fe200078ec0ff */
[----:B------:R-:W-:Y:S02]  /*0770*/  BSSY.RECONVERGENT B1, `(.L_x_9) ;  /* 0x000002e000017945 */ /* 0x000fe40003800200 */
[----:B------:R-:W-:Y:S01]  /*0780*/  IMAD.MOV.U32 R27, RZ, RZ, R31 ;  /* 0x000000ffff1b7224 */ /* 0x000fe200078e001f */
[----:B------:R-:W-:Y:S01]  /*0790*/  IADD3 R32, P1, PT, R22, 0x20, RZ ;  /* 0x0000002016207810 */ /* 0x000fe20007f3e0ff */
[----:B------:R-:W-:-:S04]  /*07a0*/  IMAD.MOV R26, RZ, RZ, -R28 ;  /* 0x000000ffff1a7224 */ /* 0x000fc800078e0a1c */
[----:B------:R-:W-:-:S08]  /*07b0*/  IMAD.X R34, RZ, RZ, R23, P1 ;  /* 0x000000ffff227224 */ /* 0x000fd000008e0617 */
.L_x_10:
[----:B------:R-:W-:-:S05]  /*07c0*/  IMAD.WIDE R24, R27, 0x4, R20 ;  /* 0x000000041b187825 */ /* 0x000fca00078e0214 */
[----:B0-----:R-:W2:Y:S01]  /*07d0*/  LDG.E R33, desc[UR36][R24.64+-0x20] ;  /* 0xffffe02418217981 */ /* 0x001ea2000c1e1900 */
[----:B------:R-:W-:Y:S02]  /*07e0*/  IMAD.MOV.U32 R22, RZ, RZ, R32 ;  /* 0x000000ffff167224 */ /* 0x000fe400078e0020 */
[----:B------:R-:W-:-:S05]  /*07f0*/  IMAD.MOV.U32 R23, RZ, RZ, R34 ;  /* 0x000000ffff177224 */ /* 0x000fca00078e0022 */
[----:B--2---:R0:W-:Y:S04]  /*0800*/  ST.E desc[UR36][R22.64+-0x20], R33 ;  /* 0xffffe02116007985 */ /* 0x0041e8000c101924 */
[----:B------:R-:W2:Y:S04]  /*0810*/  LDG.E R35, desc[UR36][R24.64+-0x1c] ;  /* 0xffffe42418237981 */ /* 0x000ea8000c1e1900 */
[----:B--2---:R1:W-:Y:S04]  /*0820*/  ST.E desc[UR36][R22.64+-0x1c], R35 ;  /* 0xffffe42316007985 */ /* 0x0043e8000c101924 */
[----:B------:R-:W2:Y:S04]  /*0830*/  LDG.E R37, desc[UR36][R24.64+-0x18] ;  /* 0xffffe82418257981 */ /* 0x000ea8000c1e1900 */
[----:B--2---:R2:W-:Y:S04]  /*0840*/  ST.E desc[UR36][R22.64+-0x18], R37 ;  /* 0xffffe82516007985 */ /* 0x0045e8000c101924 */
[----:B------:R-:W3:Y:S04]  /*0850*/  LDG.E R30, desc[UR36][R24.64+-0x14] ;  /* 0xffffec24181e7981 */ /* 0x000ee8000c1e1900 */
[----:B---3--:R3:W-:Y:S04]  /*0860*/  ST.E desc[UR36][R22.64+-0x14], R30 ;  /* 0xffffec1e16007985 */ /* 0x0087e8000c101924 */
[----:B------:R-:W4:Y:S04]  /*0870*/  LDG.E R32, desc[UR36][R24.64+-0x10] ;  /* 0xfffff02418207981 */ /* 0x000f28000c1e1900 */
[----:B----4-:R4:W-:Y:S04]  /*0880*/  ST.E desc[UR36][R22.64+-0x10], R32 ;  /* 0xfffff02016007985 */ /* 0x0109e8000c101924 */
[----:B------:R-:W5:Y:S04]  /*0890*/  LDG.E R34, desc[UR36][R24.64+-0xc] ;  /* 0xfffff42418227981 */ /* 0x000f68000c1e1900 */
[----:B-----5:R5:W-:Y:S04]  /*08a0*/  ST.E desc[UR36][R22.64+-0xc], R34 ;  /* 0xfffff42216007985 */ /* 0x020be8000c101924 */
[----:B0-----:R-:W2:Y:S04]  /*08b0*/  LDG.E R33, desc[UR36][R24.64+-0x8] ;  /* 0xfffff82418217981 */ /* 0x001ea8000c1e1900 */
[----:B--2---:R0:W-:Y:S04]  /*08c0*/  ST.E desc[UR36][R22.64+-0x8], R33 ;  /* 0xfffff82116007985 */ /* 0x0041e8000c101924 */
[----:B-1----:R-:W2:Y:S04]  /*08d0*/  LDG.E R35, desc[UR36][R24.64+-0x4] ;  /* 0xfffffc2418237981 */ /* 0x002ea8000c1e1900 */
[----:B--2---:R1:W-:Y:S04]  /*08e0*/  ST.E desc[UR36][R22.64+-0x4], R35 ;  /* 0xfffffc2316007985 */ /* 0x0043e8000c101924 */
[----:B------:R-:W2:Y:S04]  /*08f0*/  LDG.E R37, desc[UR36][R24.64] ;  /* 0x0000002418257981 */ /* 0x000ea8000c1e1900 */
[----:B--2---:R2:W-:Y:S04]  /*0900*/  ST.E desc[UR36][R22.64], R37 ;  /* 0x0000002516007985 */ /* 0x0045e8000c101924 */
[----:B---3--:R-:W3:Y:S04]  /*0910*/  LDG.E R30, desc[UR36][R24.64+0x4] ;  /* 0x00000424181e7981 */ /* 0x008ee8000c1e1900 */
[----:B---3--:R3:W-:Y:S04]  /*0920*/  ST.E desc[UR36][R22.64+0x4], R30 ;  /* 0x0000041e16007985 */ /* 0x0087e8000c101924 */
[----:B----4-:R-:W4:Y:S04]  /*0930*/  LDG.E R32, desc[UR36][R24.64+0x8] ;  /* 0x0000082418207981 */ /* 0x010f28000c1e1900 */
[----:B----4-:R4:W-:Y:S04]  /*0940*/  ST.E desc[UR36][R22.64+0x8], R32 ;  /* 0x0000082016007985 */ /* 0x0109e8000c101924 */
[----:B-----5:R-:W5:Y:S04]  /*0950*/  LDG.E R34, desc[UR36][R24.64+0xc] ;  /* 0x00000c2418227981 */ /* 0x020f68000c1e1900 */
[----:B-----5:R5:W-:Y:S04]  /*0960*/  ST.E desc[UR36][R22.64+0xc], R34 ;  /* 0x00000c2216007985 */ /* 0x020be8000c101924 */
[----:B0-----:R-:W2:Y:S04]  /*0970*/  LDG.E R33, desc[UR36][R24.64+0x10] ;  /* 0x0000102418217981 */ /* 0x001ea8000c1e1900 */
[----:B--2---:R0:W-:Y:S04]  /*0980*/  ST.E desc[UR36][R22.64+0x10], R33 ;  /* 0x0000102116007985 */ /* 0x0041e8000c101924 */
[----:B-1----:R-:W2:Y:S04]  /*0990*/  LDG.E R35, desc[UR36][R24.64+0x14] ;  /* 0x0000142418237981 */ /* 0x002ea8000c1e1900 */
[----:B--2---:R0:W-:Y:S04]  /*09a0*/  ST.E desc[UR36][R22.64+0x14], R35 ;  /* 0x0000142316007985 */ /* 0x0041e8000c101924 */
[----:B------:R-:W2:Y:S04]  /*09b0*/  LDG.E R37, desc[UR36][R24.64+0x18] ;  /* 0x0000182418257981 */ /* 0x000ea8000c1e1900 */
[----:B--2---:R0:W-:Y:S04]  /*09c0*/  ST.E desc[UR36][R22.64+0x18], R37 ;  /* 0x0000182516007985 */ /* 0x0041e8000c101924 */
[----:B---3--:R-:W2:Y:S01]  /*09d0*/  LDG.E R30, desc[UR36][R24.64+0x1c] ;  /* 0x00001c24181e7981 */ /* 0x008ea2000c1e1900 */
[----:B------:R-:W-:Y:S01]  /*09e0*/  VIADD R26, R26, 0x10 ;  /* 0x000000101a1a7836 */ /* 0x000fe20000000000 */
[----:B----4-:R-:W-:Y:S01]  /*09f0*/  IADD3 R32, P2, PT, R22, 0x40, RZ ;  /* 0x0000004016207810 */ /* 0x010fe20007f5e0ff */
[----:B------:R-:W-:-:S03]  /*0a00*/  VIADD R27, R27, 0x10 ;  /* 0x000000101b1b7836 */ /* 0x000fc60000000000 */
[----:B------:R-:W-:Y:S01]  /*0a10*/  ISETP.NE.AND P1, PT, R26, RZ, PT ;  /* 0x000000ff1a00720c */ /* 0x000fe20003f25270 */
[----:B-----5:R-:W-:Y:S01]  /*0a20*/  IMAD.X R34, RZ, RZ, R23, P2 ;  /* 0x000000ffff227224 */ /* 0x020fe200010e0617 */
[----:B--2---:R0:W-:Y:S11]  /*0a30*/  ST.E desc[UR36][R22.64+0x1c], R30 ;  /* 0x00001c1e16007985 */ /* 0x0041f6000c101924 */
[----:B------:R-:W-:Y:S05]  /*0a40*/  @P1 BRA `(.L_x_10) ;  /* 0xfffffffc005c1947 */ /* 0x000fea000383ffff */
[----:B------:R-:W-:Y:S05]  /*0a50*/  BSYNC.RECONVERGENT B1 ;  /* 0x0000000000017941 */ /* 0x000fea0003800200 */
.L_x_9:
[----:B------:R-:W-:-:S13]  /*0a60*/  ISETP.NE.AND P1, PT, R6, RZ, PT ;  /* 0x000000ff0600720c */ /* 0x000fda0003f25270 */
[----:B------:R-:W-:Y:S05]  /*0a70*/  @!P1 BRA `(.L_x_11) ;  /* 0x0000000400249947 */ /* 0x000fea0003800000 */
[----:B0-----:R-:W-:Y:S01]  /*0a80*/  VIADD R22, R6, 0xffffffff ;  /* 0xffffffff06167836 */ /* 0x001fe20000000000 */
[----:B------:R-:W-:-:S04]  /*0a90*/  ISETP.NE.AND P2, PT, R7, RZ, PT ;  /* 0x000000ff0700720c */ /* 0x000fc80003f45270 */
[----:B------:R-:W-:-:S13]  /*0aa0*/  ISETP.GE.U32.AND P1, PT, R22, 0x7, PT ;  /* 0x000000071600780c */ /* 0x000fda0003f26070 */
[----:B------:R-:W-:Y:S05]  /*0ab0*/  @!P1 BRA `(.L_x_12) ;  /* 0x0000000000689947 */ /* 0x000fea0003800000 */
[----:B------:R-:W0:Y:S01]  /*0ac0*/  LDC.64 R22, c[0x0][0x380] ;  /* 0x0000e000ff167b82 */ /* 0x000e220000000a00 */
[----:B------:R-:W-:-:S04]  /*0ad0*/  IMAD.IADD R25, R31, 0x1, R28 ;  /* 0x000000011f197824 */ /* 0x000fc800078e021c */
[----:B0-----:R-:W-:-:S05]  /*0ae0*/  IMAD.WIDE R22, R25, 0x4, R22 ;  /* 0x0000000419167825 */ /* 0x001fca00078e0216 */
[----:B------:R-:W2:Y:S01]  /*0af0*/  LDG.E R33, desc[UR36][R22.64] ;  /* 0x0000002416217981 */ /* 0x000ea2000c1e1900 */
[----:B------:R-:W-:-:S04]  /*0b00*/  IMAD.IADD R25, R29, 0x1, R28 ;  /* 0x000000011d197824 */ /* 0x000fc800078e021c */
[----:B------:R-:W-:Y:S01]  /*0b10*/  IMAD.WIDE.U32 R24, R25, 0x4, R4 ;  /* 0x0000000419187825 */ /* 0x000fe200078e0004 */
[----:B------:R-:W-:-:S04]  /*0b20*/  IADD3 R27, P1, PT, R29, R28, RZ ;  /* 0x0000001c1d1b7210 */ /* 0x000fc80007f3e0ff */
[----:B--2---:R0:W-:Y:S04]  /*0b30*/  ST.E desc[UR36][R24.64], R33 ;  /* 0x0000002118007985 */ /* 0x0041e8000c101924 */
[----:B------:R-:W2:Y:S01]  /*0b40*/  LDG.E R35, desc[UR36][R22.64+0x4] ;  /* 0x0000042416237981 */ /* 0x000ea2000c1e1900 */
[----:B------:R-:W-:Y:S01]  /*0b50*/  IMAD.X R30, RZ, RZ, RZ, P1 ;  /* 0x000000ffff1e7224 */ /* 0x000fe200008e06ff */
[----:B------:R-:W-:-:S04]  /*0b60*/  LEA R26, P1, R27, R4, 0x2 ;  /* 0x000000041b1a7211 */ /* 0x000fc800078210ff */
[----:B------:R-:W-:-:S05]  /*0b70*/  LEA.HI.X R27, R27, R5, R30, 0x2, P1 ;  /* 0x000000051b1b7211 */ /* 0x000fca00008f141e */
[----:B--2---:R1:W-:Y:S04]  /*0b80*/  ST.E desc[UR36][R26.64+0x4], R35 ;  /* 0x000004231a007985 */ /* 0x0043e8000c101924 */
[----:B------:R-:W2:Y:S04]  /*0b90*/  LDG.E R37, desc[UR36][R22.64+0x8] ;  /* 0x0000082416257981 */ /* 0x000ea8000c1e1900 */
[----:B--2---:R2:W-:Y:S04]  /*0ba0*/  ST.E desc[UR36][R26.64+0x8], R37 ;  /* 0x000008251a007985 */ /* 0x0045e8000c101924 */
[----:B------:R-:W3:Y:S04]  /*0bb0*/  LDG.E R30, desc[UR36][R22.64+0xc] ;  /* 0x00000c24161e7981 */ /* 0x000ee8000c1e1900 */
[----:B---3--:R2:W-:Y:S04]  /*0bc0*/  ST.E desc[UR36][R26.64+0xc], R30 ;  /* 0x00000c1e1a007985 */ /* 0x0085e8000c101924 */
[----:B0-----:R-:W3:Y:S04]  /*0bd0*/  LDG.E R25, desc[UR36][R22.64+0x10] ;  /* 0x0000102416197981 */ /* 0x001ee8000c1e1900 */
[----:B---3--:R2:W-:Y:S04]  /*0be0*/  ST.E desc[UR36][R26.64+0x10], R25 ;  /* 0x000010191a007985 */ /* 0x0085e8000c101924 */
[----:B------:R-:W3:Y:S04]  /*0bf0*/  LDG.E R33, desc[UR36][R22.64+0x14] ;  /* 0x0000142416217981 */ /* 0x000ee8000c1e1900 */
[----:B---3--:R2:W-:Y:S04]  /*0c00*/  ST.E desc[UR36][R26.64+0x14], R33 ;  /* 0x000014211a007985 */ /* 0x0085e8000c101924 */
[----:B------:R-:W3:Y:S04]  /*0c10*/  LDG.E R24, desc[UR36][R22.64+0x18] ;  /* 0x0000182416187981 */ /* 0x000ee8000c1e1900 */
[----:B---3--:R2:W-:Y:S04]  /*0c20*/  ST.E desc[UR36][R26.64+0x18], R24 ;  /* 0x000018181a007985 */ /* 0x0085e8000c101924 */
[----:B-1----:R-:W3:Y:S01]  /*0c30*/  LDG.E R35, desc[UR36][R22.64+0x1c] ;  /* 0x00001c2416237981 */ /* 0x002ee2000c1e1900 */
[----:B------:R-:W-:-:S03]  /*0c40*/  VIADD R28, R28, 0x8 ;  /* 0x000000081c1c7836 */ /* 0x000fc60000000000 */
[----:B---3--:R2:W-:Y:S04]  /*0c50*/  ST.E desc[UR36][R26.64+0x1c], R35 ;  /* 0x00001c231a007985 */ /* 0x0085e8000c101924 */
.L_x_12:
[----:B------:R-:W-:Y:S05]  /*0c60*/  @!P2 BRA `(.L_x_11) ;  /* 0x0000000000a8a947 */ /* 0x000fea0003800000 */
[----:B------:R-:W-:Y:S01]  /*0c70*/  VIADD R22, R7, 0xffffffff ;  /* 0xffffffff07167836 */ /* 0x000fe20000000000 */
[----:B------:R-:W-:-:S04]  /*0c80*/  ISETP.NE.AND P2, PT, R9, RZ, PT ;  /* 0x000000ff0900720c */ /* 0x000fc80003f45270 */
[----:B------:R-:W-:-:S13]  /*0c90*/  ISETP.GE.U32.AND P1, PT, R22, 0x3, PT ;  /* 0x000000031600780c */ /* 0x000fda0003f26070 */
[----:B------:R-:W-:Y:S05]  /*0ca0*/  @!P1 BRA `(.L_x_13) ;  /* 0x0000000000489947 */ /* 0x000fea0003800000 */
[----:B------:R-:W0:Y:S01]  /*0cb0*/  LDC.64 R22, c[0x0][0x380] ;  /* 0x0000e000ff167b82 */ /* 0x000e220000000a00 */
[----:B--2---:R-:W-:-:S04]  /*0cc0*/  IMAD.IADD R25, R31, 0x1, R28 ;  /* 0x000000011f197824 */ /* 0x004fc800078e021c */
        /* <DEDUP_REMOVED lines=13> */
[----:B------:R-:W2:Y:S01]  /*0da0*/  LDG.E R30, desc[UR36][R22.64+0xc] ;  /* 0x00000c24161e7981 */ /* 0x000ea2000c1e1900 */
[----:B------:R-:W-:-:S03]  /*0db0*/  VIADD R28, R28, 0x4 ;  /* 0x000000041c1c7836 */ /* 0x000fc60000000000 */
[----:B--2---:R0:W-:Y:S04]  /*0dc0*/  ST.E desc[UR36][R26.64+0xc], R30 ;  /* 0x00000c1e1a007985 */ /* 0x0041e8000c101924 */
.L_x_13:
[----:B------:R-:W-:Y:S05]  /*0dd0*/  @!P2 BRA `(.L_x_11) ;  /* 0x00000000004ca947 */ /* 0x000fea0003800000 */
[----:B------:R-:W1:Y:S01]  /*0de0*/  LDC.64 R22, c[0x0][0x380] ;  /* 0x0000e000ff167b82 */ /* 0x000e620000000a00 */
[----:B------:R-:W-:-:S04]  /*0df0*/  IMAD.IADD R31, R31, 0x1, R28 ;  /* 0x000000011f1f7824 */ /* 0x000fc800078e021c */
[----:B-1----:R-:W-:-:S05]  /*0e00*/  IMAD.WIDE R22, R31, 0x4, R22 ;  /* 0x000000041f167825 */ /* 0x002fca00078e0216 */
[----:B0-2---:R-:W2:Y:S01]  /*0e10*/  LDG.E R27, desc[UR36][R22.64] ;  /* 0x00000024161b7981 */ /* 0x005ea2000c1e1900 */
[----:B------:R-:W-:Y:S01]  /*0e20*/  IMAD.IADD R25, R29, 0x1, R28 ;  /* 0x000000011d197824 */ /* 0x000fe200078e021c */
[----:B------:R-:W-:-:S03]  /*0e30*/  ISETP.NE.AND P1, PT, R9, 0x1, PT ;  /* 0x000000010900780c */ /* 0x000fc60003f25270 */
[----:B------:R-:W-:-:S05]  /*0e40*/  IMAD.WIDE.U32 R24, R25, 0x4, R4 ;  /* 0x0000000419187825 */ /* 0x000fca00078e0004 */
[----:B--2---:R1:W-:Y:S05]  /*0e50*/  ST.E desc[UR36][R24.64], R27 ;  /* 0x0000001b18007985 */ /* 0x0043ea000c101924 */
[----:B------:R-:W-:Y:S05]  /*0e60*/  @!P1 BRA `(.L_x_11) ;  /* 0x0000000000289947 */ /* 0x000fea0003800000 */
[----:B-1----:R-:W2:Y:S01]  /*0e70*/  LDG.E R27, desc[UR36][R22.64+0x4] ;  /* 0x00000424161b7981 */ /* 0x002ea2000c1e1900 */
[----:B------:R-:W-:-:S05]  /*0e80*/  IADD3 R29, P1, PT, R29, R28, RZ ;  /* 0x0000001c1d1d7210 */ /* 0x000fca0007f3e0ff */
[----:B------:R-:W-:Y:S01]  /*0e90*/  IMAD.X R25, RZ, RZ, RZ, P1 ;  /* 0x000000ffff197224 */ /* 0x000fe200008e06ff */
[----:B------:R-:W-:-:S04]  /*0ea0*/  LEA R24, P1, R29, R4, 0x2 ;  /* 0x000000041d187211 */ /* 0x000fc800078210ff */
[----:B------:R-:W-:Y:S02]  /*0eb0*/  LEA.HI.X R25, R29, R5, R25, 0x2, P1 ;  /* 0x000000051d197211 */ /* 0x000fe400008f1419 */
[----:B------:R-:W-:-:S03]  /*0ec0*/  ISETP.NE.AND P1, PT, R9, 0x2, PT ;  /* 0x000000020900780c */ /* 0x000fc60003f25270 */
[----:B--2---:R3:W-:Y:S10]  /*0ed0*/  ST.E desc[UR36][R24.64+0x4], R27 ;  /* 0x0000041b18007985 */ /* 0x0047f4000c101924 */
[----:B------:R-:W-:Y:S05]  /*0ee0*/  @!P1 BRA `(.L_x_11) ;  /* 0x0000000000089947 */ /* 0x000fea0003800000 */
[----:B------:R-:W2:Y:S04]  /*0ef0*/  LDG.E R23, desc[UR36][R22.64+0x8] ;  /* 0x0000082416177981 */ /* 0x000ea8000c1e1900 */
[----:B--2---:R4:W-:Y:S02]  /*0f00*/  ST.E desc[UR36][R24.64+0x8], R23 ;  /* 0x0000081718007985 */ /* 0x0049e4000c101924 */
.L_x_11:
[----:B------:R-:W-:Y:S05]  /*0f10*/  @P0 BRA `(.L_x_14) ;  /* 0xfffffff400dc0947 */ /* 0x000fea000383ffff */
[----:B------:R-:W-:Y:S05]  /*0f20*/  BSYNC.RECONVERGENT B0 ;  /* 0x0000000000007941 */ /* 0x000fea0003800200 */
.L_x_8:
[----:B------:R-:W-:Y:S01]  /*0f30*/  ISETP.GE.U32.AND P0, PT, R0, 0x4, PT ;  /* 0x000000040000780c */ /* 0x000fe20003f06070 */
[----:B------:R-:W-:-:S12]  /*0f40*/  IMAD.MOV.U32 R15, RZ, RZ, RZ ;  /* 0x000000ffff0f7224 */ /* 0x000fd800078e00ff */
[----:B------:R-:W-:Y:S05]  /*0f50*/  @!P0 BRA `(.L_x_15) ;  /* 0x0000000000488947 */ /* 0x000fea0003800000 */
[----:B------:R-:W-:Y:S01]  /*0f60*/  BSSY.RECONVERGENT B0, `(.L_x_16) ;  /* 0x0000010000007945 */ /* 0x000fe20003800200 */
[----:B------:R-:W-:-:S07]  /*0f70*/  IMAD.MOV.U32 R15, RZ, RZ, RZ ;  /* 0x000000ffff0f7224 */ /* 0x000fce00078e00ff */
.L_x_17:
[----:B0---4-:R-:W-:-:S04]  /*0f80*/  IMAD R23, R11, R0, R15 ;  /* 0x000000000b177224 */ /* 0x011fc800078e020f */
[----:B------:R-:W-:-:S05]  /*0f90*/  IMAD.WIDE R22, R23, 0x4, R4 ;  /* 0x0000000417167825 */ /* 0x000fca00078e0204 */
[----:B-123--:R-:W2:Y:S01]  /*0fa0*/  LD.E R27, desc[UR36][R22.64] ;  /* 0x00000024161b7980 */ /* 0x00eea2000c101900 */
[----:B------:R-:W-:-:S05]  /*0fb0*/  IMAD.WIDE.U32 R24, R15, 0x4, R16 ;  /* 0x000000040f187825 */ /* 0x000fca00078e0010 */
[----:B--2---:R0:W-:Y:S04]  /*0fc0*/  ST.E desc[UR36][R24.64], R27 ;  /* 0x0000001b18007985 */ /* 0x0041e8000c101924 */
[----:B------:R-:W2:Y:S04]  /*0fd0*/  LD.E R29, desc[UR36][R22.64+0x4] ;  /* 0x00000424161d7980 */ /* 0x000ea8000c101900 */
[----:B--2---:R0:W-:Y:S04]  /*0fe0*/  ST.E desc[UR36][R24.64+0x4], R29 ;  /* 0x0000041d18007985 */ /* 0x0041e8000c101924 */
[----:B------:R-:W2:Y:S04]  /*0ff0*/  LD.E R31, desc[UR36][R22.64+0x8] ;  /* 0x00000824161f7980 */ /* 0x000ea8000c101900 */
[----:B--2---:R0:W-:Y:S04]  /*1000*/  ST.E desc[UR36][R24.64+0x8], R31 ;  /* 0x0000081f18007985 */ /* 0x0041e8000c101924 */
[----:B------:R-:W2:Y:S01]  /*1010*/  LD.E R33, desc[UR36][R22.64+0xc] ;  /* 0x00000c2416217980 */ /* 0x000ea2000c101900 */
[----:B------:R-:W-:-:S05]  /*1020*/  VIADD R15, R15, 0x4 ;  /* 0x000000040f0f7836 */ /* 0x000fca0000000000 */
[----:B------:R-:W-:Y:S01]  /*1030*/  ISETP.NE.AND P0, PT, R15, R13, PT ;  /* 0x0000000d0f00720c */ /* 0x000fe20003f05270 */
[----:B--2---:R0:W-:-:S12]  /*1040*/  ST.E desc[UR36][R24.64+0xc], R33 ;  /* 0x00000c2118007985 */ /* 0x0041d8000c101924 */
[----:B------:R-:W-:Y:S05]  /*1050*/  @P0 BRA `(.L_x_17) ;  /* 0xfffffffc00c80947 */ /* 0x000fea000383ffff */
[----:B------:R-:W-:Y:S05]  /*1060*/  BSYNC.RECONVERGENT B0 ;  /* 0x0000000000007941 */ /* 0x000fea0003800200 */
.L_x_16:
[----:B------:R-:W-:-:S07]  /*1070*/  IMAD.MOV.U32 R15, RZ, RZ, R13 ;  /* 0x000000ffff0f7224 */ /* 0x000fce00078e000d */
.L_x_15:
[----:B------:R-:W-:Y:S02]  /*1080*/  LOP3.LUT P0, RZ, R8, 0x1, RZ, 0xc0, !PT ;  /* 0x0000000108ff7812 */ /* 0x000fe4000780c0ff */
[----:B------:R-:W-:-:S11]  /*1090*/  ISETP.GE.U32.AND P1, PT, R0, 0x10, PT ;  /* 0x000000100000780c */ /* 0x000fd60003f26070 */
[----:B------:R-:W-:Y:S05]  /*10a0*/  @!P0 BRA `(.L_x_18) ;  /* 0x0000000000148947 */ /* 0x000fea0003800000 */
[----:B0---4-:R-:W-:-:S04]  /*10b0*/  IMAD R23, R11, R0, R15 ;  /* 0x000000000b177224 */ /* 0x011fc800078e020f */
[----:B------:R-:W-:-:S06]  /*10c0*/  IMAD.WIDE R22, R23, 0x4, R4 ;  /* 0x0000000417167825 */ /* 0x000fcc00078e0204 */
[----:B------:R-:W4:Y:S01]  /*10d0*/  LD.E R23, desc[UR36][R22.64] ;  /* 0x0000002416177980 */ /* 0x000f22000c101900 */
[----:B-123--:R-:W-:-:S05]  /*10e0*/  IMAD.WIDE.U32 R24, R15, 0x4, R16 ;  /* 0x000000040f187825 */ /* 0x00efca00078e0010 */
[----:B----4-:R0:W-:Y:S02]  /*10f0*/  ST.E desc[UR36][R24.64], R23 ;  /* 0x0000001718007985 */ /* 0x0101e4000c101924 */
.L_x_18:
[----:B0-----:R-:W-:Y:S02]  /*1100*/  IMAD.MOV.U32 R31, RZ, RZ, -0x40800000 ;  /* 0xbf800000ff1f7424 */ /* 0x001fe400078e00ff */
[----:B------:R-:W-:Y:S01]  /*1110*/  IMAD.MOV.U32 R15, RZ, RZ, RZ ;  /* 0x000000ffff0f7224 */ /* 0x000fe200078e00ff */
[----:B------:R-:W-:Y:S06]  /*1120*/  @!P1 BRA `(.L_x_19) ;  /* 0x0000000000e49947 */ /* 0x000fec0003800000 */
[----:B------:R-:W-:Y:S01]  /*1130*/  BSSY.RECONVERGENT B0, `(.L_x_20) ;  /* 0x0000037000007945 */ /* 0x000fe20003800200 */
[----:B------:R-:W-:Y:S02]  /*1140*/  IMAD.MOV.U32 R31, RZ, RZ, -0x40800000 ;  /* 0xbf800000ff1f7424 */ /* 0x000fe400078e00ff */
[----:B------:R-:W-:-:S07]  /*1150*/  IMAD.MOV.U32 R15, RZ, RZ, RZ ;  /* 0x000000ffff0f7224 */ /* 0x000fce00078e00ff */
.L_x_21:
[----:B----4-:R-:W-:-:S05]  /*1160*/  IMAD.WIDE.U32 R22, R15, 0x4, R16 ;  /* 0x000000040f167825 */ /* 0x010fca00078e0010 */
[----:B--2---:R-:W2:Y:S04]  /*1170*/  LD.E R30, desc[UR36][R22.64] ;  /* 0x00000024161e7980 */ /* 0x004ea8000c101900 */
[----:B------:R-:W4:Y:S04]  /*1180*/  LD.E R34, desc[UR36][R22.64+0x4] ;  /* 0x0000042416227980 */ /* 0x000f28000c101900 */
[----:B------:R-:W5:Y:S04]  /*1190*/  LD.E R33, desc[UR36][R22.64+0x8] ;  /* 0x0000082416217980 */ /* 0x000f68000c101900 */
[----:B------:R-:W5:Y:S04]  /*11a0*/  LD.E R32, desc[UR36][R22.64+0xc] ;  /* 0x00000c2416207980 */ /* 0x000f68000c101900 */
[----:B------:R-:W5:Y:S04]  /*11b0*/  LD.E R29, desc[UR36][R22.64+0x10] ;  /* 0x00001024161d7980 */ /* 0x000f68000c101900 */
[----:B------:R-:W5:Y:S04]  /*11c0*/  LD.E R28, desc[UR36][R22.64+0x14] ;  /* 0x00001424161c7980 */ /* 0x000f68000c101900 */
[----:B-1-3--:R-:W3:Y:S04]  /*11d0*/  LD.E R27, desc[UR36][R22.64+0x18] ;  /* 0x00001824161b7980 */ /* 0x00aee8000c101900 */
[----:B------:R-:W3:Y:S04]  /*11e0*/  LD.E R26, desc[UR36][R22.64+0x1c] ;  /* 0x00001c24161a7980 */ /* 0x000ee8000c101900 */
[----:B------:R-:W3:Y:S04]  /*11f0*/  LD.E R25, desc[UR36][R22.64+0x20] ;  /* 0x0000202416197980 */ /* 0x000ee8000c101900 */
[----:B------:R-:W3:Y:S01]  /*1200*/  LD.E R24, desc[UR36][R22.64+0x24] ;  /* 0x0000242416187980 */ /* 0x000ee2000c101900 */
[----:B--2---:R-:W-:-:S04]  /*1210*/  FSETP.GEU.AND P2, PT, R31, R30, PT ;  /* 0x0000001e1f00720b */ /* 0x004fc80003f4e000 */
[----:B------:R-:W-:Y:S02]  /*1220*/  FSEL R31, R30, R31, !P2 ;  /* 0x0000001f1e1f7208 */ /* 0x000fe40005000000 */
[----:B------:R-:W2:Y:S02]  /*1230*/  LD.E R30, desc[UR36][R22.64+0x28] ;  /* 0x00002824161e7980 */ /* 0x000ea4000c101900 */
[----:B----4-:R-:W-:-:S04]  /*1240*/  FSETP.GEU.AND P2, PT, R31, R34, PT ;  /* 0x000000221f00720b */ /* 0x010fc80003f4e000 */
[----:B------:R-:W-:Y:S02]  /*1250*/  FSEL R34, R34, R31, !P2 ;  /* 0x0000001f22227208 */ /* 0x000fe40005000000 */
[----:B------:R-:W4:Y:S02]  /*1260*/  LD.E R31, desc[UR36][R22.64+0x2c] ;  /* 0x00002c24161f7980 */ /* 0x000f24000c101900 */
[----:B-----5:R-:W-:-:S04]  /*1270*/  FSETP.GEU.AND P2, PT, R34, R33, PT ;  /* 0x000000212200720b */ /* 0x020fc80003f4e000 */
[----:B------:R-:W-:Y:S02]  /*1280*/  FSEL R35, R33, R34, !P2 ;  /* 0x0000002221237208 */ /* 0x000fe40005000000 */
[----:B------:R-:W5:Y:S02]  /*1290*/  LD.E R33, desc[UR36][R22.64+0x30] ;  /* 0x0000302416217980 */ /* 0x000f64000c101900 */
[----:B------:R-:W-:-:S04]  /*12a0*/  FSETP.GEU.AND P2, PT, R35, R32, PT ;  /* 0x000000202300720b */ /* 0x000fc80003f4e000 */
[----:B------:R-:W-:Y:S02]  /*12b0*/  FSEL R34, R32, R35, !P2 ;  /* 0x0000002320227208 */ /* 0x000fe40005000000 */
[----:B------:R-:W5:Y:S02]  /*12c0*/  LD.E R32, desc[UR36][R22.64+0x34] ;  /* 0x0000342416207980 */ /* 0x000f64000c101900 */
[----:B------:R-:W-:-:S04]  /*12d0*/  FSETP.GEU.AND P2, PT, R34, R29, PT ;  /* 0x0000001d2200720b */ /* 0x000fc80003f4e000 */
[----:B------:R-:W-:Y:S02]  /*12e0*/  FSEL R35, R29, R34, !P2 ;  /* 0x000000221d237208 */ /* 0x000fe40005000000 */
[----:B------:R-:W5:Y:S04]  /*12f0*/  LD.E R29, desc[UR36][R22.64+0x38] ;  /* 0x00003824161d7980 */ /* 0x000f68000c101900 */
[----:B------:R-:W5:Y:S01]  /*1300*/  LD.E R34, desc[UR36][R22.64+0x3c] ;  /* 0x00003c2416227980 */ /* 0x000f62000c101900 */
[----:B------:R-:W-:Y:S01]  /*1310*/  FSETP.GEU.AND P2, PT, R35, R28, PT ;  /* 0x0000001c2300720b */ /* 0x000fe20003f4e000 */
[----:B------:R-:W-:-:S03]  /*1320*/  VIADD R15, R15, 0x10 ;  /* 0x000000100f0f7836 */ /* 0x000fc60000000000 */
[----:B------:R-:W-:Y:S02]  /*1330*/  FSEL R28, R28, R35, !P2 ;  /* 0x000000231c1c7208 */ /* 0x000fe40005000000 */
[----:B------:R-:W-:Y:S02]  /*1340*/  ISETP.NE.AND P3, PT, R15, R14, PT ;  /* 0x0000000e0f00720c */ /* 0x000fe40003f65270 */
[----:B---3--:R-:W-:-:S04]  /*1350*/  FSETP.GEU.AND P2, PT, R28, R27, PT ;  /* 0x0000001b1c00720b */ /* 0x008fc80003f4e000 */
[----:B------:R-:W-:-:S04]  /*1360*/  FSEL R27, R27, R28, !P2 ;  /* 0x0000001c1b1b7208 */ /* 0x000fc80005000000 */
[----:B------:R-:W-:-:S04]  /*1370*/  FSETP.GEU.AND P2, PT, R27, R26, PT ;  /* 0x0000001a1b00720b */ /* 0x000fc80003f4e000 */
[----:B------:R-:W-:-:S04]  /*1380*/  FSEL R26, R26, R27, !P2 ;  /* 0x0000001b1a1a7208 */ /* 0x000fc80005000000 */
[----:B------:R-:W-:-:S04]  /*1390*/  FSETP.GEU.AND P2, PT, R26, R25, PT ;  /* 0x000000191a00720b */ /* 0x000fc80003f4e000 */
[----:B------:R-:W-:-:S04]  /*13a0*/  FSEL R25, R25, R26, !P2 ;  /* 0x0000001a19197208 */ /* 0x000fc80005000000 */
[----:B------:R-:W-:-:S04]  /*13b0*/  FSETP.GEU.AND P2, PT, R25, R24, PT ;  /* 0x000000181900720b */ /* 0x000fc80003f4e000 */
[----:B------:R-:W-:-:S04]  /*13c0*/  FSEL R25, R24, R25, !P2 ;  /* 0x0000001918197208 */ /* 0x000fc80005000000 */
[----:B--2---:R-:W-:-:S04]  /*13d0*/  FSETP.GEU.AND P2, PT, R25, R30, PT ;  /* 0x0000001e1900720b */ /* 0x004fc80003f4e000 */
[----:B------:R-:W-:-:S04]  /*13e0*/  FSEL R30, R30, R25, !P2 ;  /* 0x000000191e1e7208 */ /* 0x000fc80005000000 */
[----:B----4-:R-:W-:-:S04]  /*13f0*/  FSETP.GEU.AND P2, PT, R30, R31, PT ;  /* 0x0000001f1e00720b */ /* 0x010fc80003f4e000 */
[----:B------:R-:W-:-:S04]  /*1400*/  FSEL R30, R31, R30, !P2 ;  /* 0x0000001e1f1e7208 */ /* 0x000fc80005000000 */
[----:B-----5:R-:W-:-:S04]  /*1410*/  FSETP.GEU.AND P2, PT, R30, R33, PT ;  /* 0x000000211e00720b */ /* 0x020fc80003f4e000 */
[----:B------:R-:W-:-:S04]  /*1420*/  FSEL R33, R33, R30, !P2 ;  /* 0x0000001e21217208 */ /* 0x000fc80005000000 */
[----:B------:R-:W-:-:S04]  /*1430*/  FSETP.GEU.AND P2, PT, R33, R32, PT ;  /* 0x000000202100720b */ /* 0x000fc80003f4e000 */
[----:B------:R-:W-:-:S04]  /*1440*/  FSEL R32, R32, R33, !P2 ;  /* 0x0000002120207208 */ /* 0x000fc80005000000 */
[----:B------:R-:W-:-:S04]  /*1450*/  FSETP.GEU.AND P2, PT, R32, R29, PT ;  /* 0x0000001d2000720b */ /* 0x000fc80003f4e000 */
[----:B------:R-:W-:-:S04]  /*1460*/  FSEL R29, R29, R32, !P2 ;  /* 0x000000201d1d7208 */ /* 0x000fc80005000000 */
[----:B------:R-:W-:-:S04]  /*1470*/  FSETP.GEU.AND P2, PT, R29, R34, PT ;  /* 0x000000221d00720b */ /* 0x000fc80003f4e000 */
[----:B------:R-:W-:Y:S01]  /*1480*/  FSEL R31, R34, R29, !P2 ;  /* 0x0000001d221f7208 */ /* 0x000fe20005000000 */
[----:B------:R-:W-:Y:S08]  /*1490*/  @P3 BRA `(.L_x_21) ;  /* 0xfffffffc00303947 */ /* 0x000ff0000383ffff */
[----:B------:R-:W-:Y:S05]  /*14a0*/  BSYNC.RECONVERGENT B0 ;  /* 0x0000000000007941 */ /* 0x000fea0003800200 */
.L_x_20:
[----:B------:R-:W-:-:S07]  /*14b0*/  IMAD.MOV.U32 R15, RZ, RZ, R14 ;  /* 0x000000ffff0f7224 */ /* 0x000fce00078e000e */
.L_x_19:
[----:B------:R-:W-:-:S13]  /*14c0*/  ISETP.NE.AND P2, PT, R10, RZ, PT ;  /* 0x000000ff0a00720c */ /* 0x000fda0003f45270 */
[----:B------:R-:W-:Y:S05]  /*14d0*/  @!P2 BRA `(.L_x_22) ;  /* 0x0000000000d4a947 */ /* 0x000fea0003800000 */
[----:B------:R-:W-:Y:S01]  /*14e0*/  VIADD R22, R10, 0xffffffff ;  /* 0xffffffff0a167836 */ /* 0x000fe20000000000 */
[----:B------:R-:W-:-:S04]  /*14f0*/  ISETP.NE.AND P3, PT, R12, RZ, PT ;  /* 0x000000ff0c00720c */ /* 0x000fc80003f65270 */
[----:B------:R-:W-:-:S13]  /*1500*/  ISETP.GE.U32.AND P4, PT, R22, 0x7, PT ;  /* 0x000000071600780c */ /* 0x000fda0003f86070 */
[----:B------:R-:W-:Y:S05]  /*1510*/  @!P4 BRA `(.L_x_23) ;  /* 0x000000000068c947 */ /* 0x000fea0003800000 */
[----:B----4-:R-:W-:-:S05]  /*1520*/  IMAD.WIDE.U32 R22, R15, 0x4, R16 ;  /* 0x000000040f167825 */ /* 0x010fca00078e0010 */
[----:B--2---:R-:W2:Y:S04]  /*1530*/  LD.E R26, desc[UR36][R22.64] ;  /* 0x00000024161a7980 */ /* 0x004ea8000c101900 */
[----:B-1-3--:R-:W3:Y:S04]  /*1540*/  LD.E R25, desc[UR36][R22.64+0x4] ;  /* 0x0000042416197980 */ /* 0x00aee8000c101900 */
[----:B------:R-:W4:Y:S04]  /*1550*/  LD.E R28, desc[UR36][R22.64+0x8] ;  /* 0x00000824161c7980 */ /* 0x000f28000c101900 */
[----:B------:R-:W5:Y:S04]  /*1560*/  LD.E R30, desc[UR36][R22.64+0xc] ;  /* 0x00000c24161e7980 */ /* 0x000f68000c101900 */
[----:B------:R-:W5:Y:S04]  /*1570*/  LD.E R32, desc[UR36][R22.64+0x10] ;  /* 0x0000102416207980 */ /* 0x000f68000c101900 */
[----:B------:R-:W5:Y:S04]  /*1580*/  LD.E R34, desc[UR36][R22.64+0x14] ;  /* 0x0000142416227980 */ /* 0x000f68000c101900 */
[----:B------:R-:W5:Y:S04]  /*1590*/  LD.E R24, desc[UR36][R22.64+0x18] ;  /* 0x0000182416187980 */ /* 0x000f68000c101900 */
[----:B------:R-:W5:Y:S01]  /*15a0*/  LD.E R27, desc[UR36][R22.64+0x1c] ;  /* 0x00001c24161b7980 */ /* 0x000f62000c101900 */
[----:B------:R-:W-:Y:S01]  /*15b0*/  VIADD R15, R15, 0x8 ;  /* 0x000000080f0f7836 */ /* 0x000fe20000000000 */
[----:B--2---:R-:W-:-:S04]  /*15c0*/  FSETP.GEU.AND P4, PT, R31, R26, PT ;  /* 0x0000001a1f00720b */ /* 0x004fc80003f8e000 */
[----:B------:R-:W-:-:S04]  /*15d0*/  FSEL R26, R26, R31, !P4 ;  /* 0x0000001f1a1a7208 */ /* 0x000fc80006000000 */
[----:B---3--:R-:W-:-:S04]  /*15e0*/  FSETP.GEU.AND P4, PT, R26, R25, PT ;  /* 0x000000191a00720b */ /* 0x008fc80003f8e000 */
        /* <DEDUP_REMOVED lines=10> */
[----:B------:R-:W-:-:S04]  /*1690*/  FSEL R24, R24, R25, !P4 ;  /* 0x0000001918187208 */ /* 0x000fc80006000000 */
[----:B------:R-:W-:-:S04]  /*16a0*/  FSETP.GEU.AND P4, PT, R24, R27, PT ;  /* 0x0000001b1800720b */ /* 0x000fc80003f8e000 */
[----:B------:R-:W-:-:S09]  /*16b0*/  FSEL R31, R27, R24, !P4 ;  /* 0x000000181b1f7208 */ /* 0x000fd20006000000 */
.L_x_23:
[----:B------:R-:W-:Y:S05]  /*16c0*/  @!P3 BRA `(.L_x_22) ;  /* 0x000000000058b947 */ /* 0x000fea0003800000 */
[----:B------:R-:W-:-:S05]  /*16d0*/  VIADD R22, R12, 0xffffffff ;  /* 0xffffffff0c167836 */ /* 0x000fca0000000000 */
[----:B------:R-:W-:-:S13]  /*16e0*/  ISETP.GE.U32.AND P3, PT, R22, 0x3, PT ;  /* 0x000000031600780c */ /* 0x000fda0003f66070 */
[----:B------:R-:W-:Y:S05]  /*16f0*/  @!P3 BRA `(.L_x_24) ;  /* 0x000000000038b947 */ /* 0x000fea0003800000 */
[----:B----4-:R-:W-:-:S05]  /*1700*/  IMAD.WIDE.U32 R22, R15, 0x4, R16 ;  /* 0x000000040f167825 */ /* 0x010fca00078e0010 */
[----:B-123--:R-:W2:Y:S04]  /*1710*/  LD.E R24, desc[UR36][R22.64] ;  /* 0x0000002416187980 */ /* 0x00eea8000c101900 */
[----:B------:R-:W3:Y:S04]  /*1720*/  LD.E R25, desc[UR36][R22.64+0x4] ;  /* 0x0000042416197980 */ /* 0x000ee8000c101900 */
[----:B------:R-:W4:Y:S04]  /*1730*/  LD.E R27, desc[UR36][R22.64+0x8] ;  /* 0x00000824161b7980 */ /* 0x000f28000c101900 */
        /* <DEDUP_REMOVED lines=9> */
[----:B------:R-:W-:-:S09]  /*17d0*/  FSEL R31, R29, R24, !P3 ;  /* 0x000000181d1f7208 */ /* 0x000fd20005800000 */
.L_x_24:
[----:B------:R-:W-:Y:S05]  /*17e0*/  @!P0 BRA `(.L_x_22) ;  /* 0x0000000000108947 */ /* 0x000fea0003800000 */
[----:B----4-:R-:W-:-:S06]  /*17f0*/  IMAD.WIDE.U32 R22, R15, 0x4, R16 ;  /* 0x000000040f167825 */ /* 0x010fcc00078e0010 */
[----:B------:R-:W4:Y:S02]  /*1800*/  LD.E R22, desc[UR36][R22.64] ;  /* 0x0000002416167980 */ /* 0x000f24000c101900 */
[----:B----4-:R-:W-:-:S13]  /*1810*/  FSETP.GEU.AND P3, PT, R31, R22, PT ;  /* 0x000000161f00720b */ /* 0x010fda0003f6e000 */
[----:B------:R-:W-:-:S07]  /*1820*/  @!P3 IMAD.MOV.U32 R31, RZ, RZ, R22 ;  /* 0x000000ffff1fb224 */ /* 0x000fce00078e0016 */
.L_x_22:
[----:B------:R0:W-:Y:S01]  /*1830*/  STG.E desc[UR36][R18.64], R31 ;  /* 0x0000001f12007986 */ /* 0x0001e2000c101924 */
[----:B------:R-:W-:Y:S02]  /*1840*/  IMAD.MOV.U32 R29, RZ, RZ, -0x40800000 ;  /* 0xbf800000ff1d7424 */ /* 0x000fe400078e00ff */
[----:B------:R-:W-:Y:S01]  /*1850*/  IMAD.MOV.U32 R15, RZ, RZ, RZ ;  /* 0x000000ffff0f7224 */ /* 0x000fe200078e00ff */
[----:B------:R-:W-:Y:S06]  /*1860*/  @!P1 BRA `(.L_x_25) ;  /* 0x0000000000e49947 */ /* 0x000fec0003800000 */
[----:B------:R-:W-:Y:S01]  /*1870*/  BSSY.RECONVERGENT B0, `(.L_x_26) ;  /* 0x0000037000007945 */ /* 0x000fe20003800200 */
[----:B------:R-:W-:Y:S02]  /*1880*/  IMAD.MOV.U32 R29, RZ, RZ, -0x40800000 ;  /* 0xbf800000ff1d7424 */ /* 0x000fe400078e00ff */
[----:B------:R-:W-:-:S07]  /*1890*/  IMAD.MOV.U32 R15, RZ, RZ, RZ ;  /* 0x000000ffff0f7224 */ /* 0x000fce00078e00ff */
.L_x_27:
[----:B----4-:R-:W-:-:S05]  /*18a0*/  IMAD.WIDE.U32 R22, R15, 0x4, R16 ;  /* 0x000000040f167825 */ /* 0x010fca00078e0010 */
[----:B------:R-:W4:Y:S04]  /*18b0*/  LD.E R34, desc[UR36][R22.64] ;  /* 0x0000002416227980 */ /* 0x000f28000c101900 */
[----:B--2---:R-:W2:Y:S04]  /*18c0*/  LD.E R33, desc[UR36][R22.64+0x4] ;  /* 0x0000042416217980 */ /* 0x004ea8000c101900 */
[----:B------:R-:W5:Y:S04]  /*18d0*/  LD.E R32, desc[UR36][R22.64+0x8] ;  /* 0x0000082416207980 */ /* 0x000f68000c101900 */
[----:B0-----:R-:W5:Y:S04]  /*18e0*/  LD.E R31, desc[UR36][R22.64+0xc] ;  /* 0x00000c24161f7980 */ /* 0x001f68000c101900 */
[----:B------:R-:W5:Y:S04]  /*18f0*/  LD.E R30, desc[UR36][R22.64+0x10] ;  /* 0x00001024161e7980 */ /* 0x000f68000c101900 */
[----:B------:R-:W5:Y:S04]  /*1900*/  LD.E R28, desc[UR36][R22.64+0x14] ;  /* 0x00001424161c7980 */ /* 0x000f68000c101900 */
[----:B-1-3--:R-:W3:Y:S04]  /*1910*/  LD.E R27, desc[UR36][R22.64+0x18] ;  /* 0x00001824161b7980 */ /* 0x00aee8000c101900 */
[----:B------:R-:W3:Y:S04]  /*1920*/  LD.E R26, desc[UR36][R22.64+0x1c] ;  /* 0x00001c24161a7980 */ /* 0x000ee8000c101900 */
[----:B------:R-:W3:Y:S04]  /*1930*/  LD.E R25, desc[UR36][R22.64+0x20] ;  /* 0x0000202416197980 */ /* 0x000ee8000c101900 */
[----:B------:R-:W3:Y:S01]  /*1940*/  LD.E R24, desc[UR36][R22.64+0x24] ;  /* 0x0000242416187980 */ /* 0x000ee2000c101900 */
[----:B----4-:R-:W-:-:S04]  /*1950*/  FSETP.GEU.AND P1, PT, R29, R34, PT ;  /* 0x000000221d00720b */ /* 0x010fc80003f2e000 */
[----:B------:R-:W-:Y:S02]  /*1960*/  FSEL R34, R34, R29, !P1 ;  /* 0x0000001d22227208 */ /* 0x000fe40004800000 */
[----:B------:R-:W4:Y:S02]  /*1970*/  LD.E R29, desc[UR36][R22.64+0x28] ;  /* 0x00002824161d7980 */ /* 0x000f24000c101900 */
[----:B--2---:R-:W-:-:S04]  /*1980*/  FSETP.GEU.AND P1, PT, R34, R33, PT ;  /* 0x000000212200720b */ /* 0x004fc80003f2e000 */
[----:B------:R-:W-:Y:S02]  /*1990*/  FSEL R35, R33, R34, !P1 ;  /* 0x0000002221237208 */ /* 0x000fe40004800000 */
[----:B------:R-:W2:Y:S02]  /*19a0*/  LD.E R33, desc[UR36][R22.64+0x2c] ;  /* 0x00002c2416217980 */ /* 0x000ea4000c101900 */
[----:B-----5:R-:W-:-:S04]  /*19b0*/  FSETP.GEU.AND P1, PT, R35, R32, PT ;  /* 0x000000202300720b */ /* 0x020fc80003f2e000 */
[----:B------:R-:W-:Y:S02]  /*19c0*/  FSEL R34, R32, R35, !P1 ;  /* 0x0000002320227208 */ /* 0x000fe40004800000 */
[----:B------:R-:W5:Y:S02]  /*19d0*/  LD.E R32, desc[UR36][R22.64+0x30] ;  /* 0x0000302416207980 */ /* 0x000f64000c101900 */
[----:B------:R-:W-:-:S04]  /*19e0*/  FSETP.GEU.AND P1, PT, R34, R31, PT ;  /* 0x0000001f2200720b */ /* 0x000fc80003f2e000 */
[----:B------:R-:W-:Y:S02]  /*19f0*/  FSEL R35, R31, R34, !P1 ;  /* 0x000000221f237208 */ /* 0x000fe40004800000 */
[----:B------:R-:W5:Y:S02]  /*1a00*/  LD.E R31, desc[UR36][R22.64+0x34] ;  /* 0x00003424161f7980 */ /* 0x000f64000c101900 */
[----:B------:R-:W-:Y:S02]  /*1a10*/  FSETP.GEU.AND P1, PT, R35, R30, PT ;  /* 0x0000001e2300720b */ /* 0x000fe40003f2e000 */
[----:B------:R-:W5:Y:S02]  /*1a20*/  LD.E R34, desc[UR36][R22.64+0x3c] ;  /* 0x00003c2416227980 */ /* 0x000f64000c101900 */
[----:B------:R-:W-:Y:S02]  /*1a30*/  FSEL R35, R30, R35, !P1 ;  /* 0x000000231e237208 */ /* 0x000fe40004800000 */
[----:B------:R-:W5:Y:S02]  /*1a40*/  LD.E R30, desc[UR36][R22.64+0x38] ;  /* 0x00003824161e7980 */ /* 0x000f64000c101900 */
[----:B------:R-:W-:-:S04]  /*1a50*/  FSETP.GEU.AND P1, PT, R35, R28, PT ;  /* 0x0000001c2300720b */ /* 0x000fc80003f2e000 */
[----:B------:R-:W-:-:S04]  /*1a60*/  FSEL R28, R28, R35, !P1 ;  /* 0x000000231c1c7208 */ /* 0x000fc80004800000 */
[----:B---3--:R-:W-:-:S04]  /*1a70*/  FSETP.GEU.AND P1, PT, R28, R27, PT ;  /* 0x0000001b1c00720b */ /* 0x008fc80003f2e000 */
[----:B------:R-:W-:-:S04]  /*1a80*/  FSEL R27, R27, R28, !P1 ;  /* 0x0000001c1b1b7208 */ /* 0x000fc80004800000 */
[----:B------:R-:W-:-:S04]  /*1a90*/  FSETP.GEU.AND P1, PT, R27, R26, PT ;  /* 0x0000001a1b00720b */ /* 0x000fc80003f2e000 */
[----:B------:R-:W-:-:S04]  /*1aa0*/  FSEL R26, R26, R27, !P1 ;  /* 0x0000001b1a1a7208 */ /* 0x000fc80004800000 */
[----:B------:R-:W-:-:S04]  /*1ab0*/  FSETP.GEU.AND P1, PT, R26, R25, PT ;  /* 0x000000191a00720b */ /* 0x000fc80003f2e000 */
[----:B------:R-:W-:-:S04]  /*1ac0*/  FSEL R25, R25, R26, !P1 ;  /* 0x0000001a19197208 */ /* 0x000fc80004800000 */
[----:B------:R-:W-:-:S04]  /*1ad0*/  FSETP.GEU.AND P1, PT, R25, R24, PT ;  /* 0x000000181900720b */ /* 0x000fc80003f2e000 */
[----:B------:R-:W-:Y:S01]  /*1ae0*/  FSEL R24, R24, R25, !P1 ;  /* 0x0000001918187208 */ /* 0x000fe20004800000 */
[----:B------:R-:W-:-:S05]  /*1af0*/  VIADD R15, R15, 0x10 ;  /* 0x000000100f0f7836 */ /* 0x000fca0000000000 */
[----:B------:R-:W-:Y:S02]  /*1b00*/  ISETP.NE.AND P3, PT, R15, R14, PT ;  /* 0x0000000e0f00720c */ /* 0x000fe40003f65270 */
[----:B----4-:R-:W-:-:S04]  /*1b10*/  FSETP.GEU.AND P1, PT, R24, R29, PT ;  /* 0x0000001d1800720b */ /* 0x010fc80003f2e000 */
[----:B------:R-:W-:-:S04]  /*1b20*/  FSEL R24, R29, R24, !P1 ;  /* 0x000000181d187208 */ /* 0x000fc80004800000 */
[----:B--2---:R-:W-:-:S04]  /*1b30*/  FSETP.GEU.AND P1, PT, R24, R33, PT ;  /* 0x000000211800720b */ /* 0x004fc80003f2e000 */
        /* <DEDUP_REMOVED lines=11> */
.L_x_26:
[----:B------:R-:W-:-:S07]  /*1bf0*/  IMAD.MOV.U32 R15, RZ, RZ, R14 ;  /* 0x000000ffff0f7224 */ /* 0x000fce00078e000e */
.L_x_25:
        /* <DEDUP_REMOVED lines=31> */
.L_x_29:
        /* <DEDUP_REMOVED lines=8> */
[----:B0-----:R-:W5:Y:S01]  /*1e70*/  LD.E R31, desc[UR36][R22.64+0xc] ;  /* 0x00000c24161f7980 */ /* 0x001f62000c101900 */
        /* <DEDUP_REMOVED lines=9> */
.L_x_30:
[----:B------:R-:W-:Y:S05]  /*1f10*/  @!P0 BRA `(.L_x_28) ;  /* 0x0000000000108947 */ /* 0x000fea0003800000 */
[----:B----4-:R-:W-:-:S06]  /*1f20*/  IMAD.WIDE.U32 R22, R15, 0x4, R16 ;  /* 0x000000040f167825 */ /* 0x010fcc00078e0010 */
[----:B------:R-:W4:Y:S02]  /*1f30*/  LD.E R22, desc[UR36][R22.64] ;  /* 0x0000002416167980 */ /* 0x000f24000c101900 */
[----:B----4-:R-:W-:-:S13]  /*1f40*/  FSETP.GEU.AND P0, PT, R29, R22, PT ;  /* 0x000000161d00720b */ /* 0x010fda0003f0e000 */
[----:B------:R-:W-:-:S07]  /*1f50*/  @!P0 IMAD.MOV.U32 R29, RZ, RZ, R22 ;  /* 0x000000ffff1d8224 */ /* 0x000fce00078e0016 */
.L_x_28:
[----:B------:R-:W5:Y:S01]  /*1f60*/  LDCU UR4, c[0x0][0x398] ;  /* 0x00007300ff0477ac */ /* 0x000f620008000800 */
[----:B----4-:R-:W4:Y:S01]  /*1f70*/  LDC.64 R22, c[0x0][0x388] ;  /* 0x0000e200ff167b82 */ /* 0x010f220000000a00 */
[----:B------:R-:W-:-:S05]  /*1f80*/  VIADD R11, R11, 0x1 ;  /* 0x000000010b0b7836 */ /* 0x000fca0000000000 */
[----:B-----5:R-:W-:Y:S01]  /*1f90*/  ISETP.NE.AND P0, PT, R11, UR4, PT ;  /* 0x000000040b007c0c */ /* 0x020fe2000bf05270 */
[----:B----4-:R4:W-:-:S12]  /*1fa0*/  STG.E desc[UR36][R22.64], R29 ;  /* 0x0000001d16007986 */ /* 0x0109d8000c101924 */
[----:B------:R-:W-:Y:S05]  /*1fb0*/  @!P0 EXIT ;  /* 0x000000000000894d */ /* 0x000fea0003800000 */
[----:B------:R-:W-:Y:S05]  /*1fc0*/  BRA `(.L_x_31) ;  /* 0xffffffe400a87947 */ /* 0x000fea000383ffff */
.L_x_7:
[----:B------:R-:W-:Y:S01]  /*1fd0*/  VIMNMX.U32 R8, PT, PT, R0, 0x1, !PT ;  /* 0x0000000100087848 */ /* 0x000fe20007fe0000 */
[----:B------:R-:W-:-:S03]  /*1fe0*/  IMAD.MOV.U32 R7, RZ, RZ, RZ ;  /* 0x000000ffff077224 */ /* 0x000fc600078e00ff */
[C---:B------:R-:W-:Y:S02]  /*1ff0*/  LOP3.LUT R28, R8.reuse, 0xd, RZ, 0xc0, !PT ;  /* 0x0000000d081c7812 */ /* 0x040fe400078ec0ff */
[C---:B------:R-:W-:Y:S02]  /*2000*/  LOP3.LUT R29, R8.reuse, 0x5, RZ, 0xc0, !PT ;  /* 0x00000005081d7812 */ /* 0x040fe400078ec0ff */
[----:B------:R-:W-:Y:S01]  /*2010*/  LOP3.LUT R30, R8, 0x1, RZ, 0xc0, !PT ;  /* 0x00000001081e7812 */ /* 0x000fe200078ec0ff */
[----:B------:R-:W-:Y:S01]  /*2020*/  VIADD R31, R28, 0xffffffff ;  /* 0xffffffff1c1f7836 */ /* 0x000fe20000000000 */
[C---:B------:R-:W-:Y:S01]  /*2030*/  LOP3.LUT R6, R8.reuse, 0xfffffffc, RZ, 0xc0, !PT ;  /* 0xfffffffc08067812 */ /* 0x040fe200078ec0ff */
[----:B------:R-:W-:Y:S01]  /*2040*/  VIADD R32, R29, 0xffffffff ;  /* 0xffffffff1d207836 */ /* 0x000fe20000000000 */
[----:B------:R-:W-:-:S07]  /*2050*/  LOP3.LUT R8, R8, 0xfffffff0, RZ, 0xc0, !PT ;  /* 0xfffffff008087812 */ /* 0x000fce00078ec0ff */
.L_x_48:
[----:B0-----:R-:W0:Y:S01]  /*2060*/  LDCU UR4, c[0x0][0x398] ;  /* 0x00007300ff0477ac */ /* 0x001e220008000800 */
[----:B------:R-:W-:Y:S01]  /*2070*/  ISETP.GE.U32.AND P1, PT, R0, 0x4, PT ;  /* 0x000000040000780c */ /* 0x000fe20003f26070 */
[C---:B------:R-:W-:Y:S02]  /*2080*/  IMAD R12, R7.reuse, R0, RZ ;  /* 0x00000000070c7224 */ /* 0x040fe400078e02ff */
[----:B------:R-:W-:Y:S02]  /*2090*/  VIADD R7, R7, 0x1 ;  /* 0x0000000107077836 */ /* 0x000fe40000000000 */
[----:B-1----:R-:W-:-:S03]  /*20a0*/  IMAD.MOV.U32 R9, RZ, RZ, RZ ;  /* 0x000000ffff097224 */ /* 0x002fc600078e00ff */
[----:B0-----:R-:W-:-:S05]  /*20b0*/  ISETP.NE.AND P0, PT, R7, UR4, PT ;  /* 0x0000000407007c0c */ /* 0x001fca000bf05270 */
[----:B------:R-:W-:Y:S08]  /*20c0*/  @!P1 BRA `(.L_x_32) ;  /* 0x0000000000489947 */ /* 0x000ff00003800000 */
[----:B------:R-:W-:Y:S01]  /*20d0*/  BSSY.RECONVERGENT B0, `(.L_x_33) ;  /* 0x0000010000007945 */ /* 0x000fe20003800200 */
[----:B------:R-:W-:-:S07]  /*20e0*/  IMAD.MOV.U32 R9, RZ, RZ, RZ ;  /* 0x000000ffff097224 */ /* 0x000fce00078e00ff */
.L_x_34:
[----:B------:R-:W-:-:S04]  /*20f0*/  IMAD.IADD R11, R12, 0x1, R9 ;  /* 0x000000010c0b7824 */ /* 0x000fc800078e0209 */
[----:B------:R-:W-:-:S05]  /*2100*/  IMAD.WIDE R10, R11, 0x4, R4 ;  /* 0x000000040b0a7825 */ /* 0x000fca00078e0204 */
[----:B0-----:R-:W2:Y:S01]  /*2110*/  LD.E R13, desc[UR36][R10.64] ;  /* 0x000000240a0d7980 */ /* 0x001ea2000c101900 */
        /* <DEDUP_REMOVED lines=12> */
.L_x_33:
[----:B------:R-:W-:-:S07]  /*21e0*/  IMAD.MOV.U32 R9, RZ, RZ, R6 ;  /* 0x000000ffff097224 */ /* 0x000fce00078e0006 */
.L_x_32:
[----:B------:R-:W-:Y:S02]  /*21f0*/  ISETP.NE.AND P1, PT, R30, RZ, PT ;  /* 0x000000ff1e00720c */ /* 0x000fe40003f25270 */
[----:B------:R-:W-:-:S11]  /*2200*/  ISETP.GE.U32.AND P2, PT, R0, 0x10, PT ;  /* 0x000000100000780c */ /* 0x000fd60003f46070 */
[----:B------:R-:W-:Y:S05]  /*2210*/  @!P1 BRA `(.L_x_35) ;  /* 0x0000000000149947 */ /* 0x000fea0003800000 */
[----:B0-----:R-:W-:-:S04]  /*2220*/  IMAD.IADD R3, R12, 0x1, R9 ;  /* 0x000000010c037824 */ /* 0x001fc800078e0209 */
[----:B------:R-:W-:-:S06]  /*2230*/  IMAD.WIDE R2, R3, 0x4, R4 ;  /* 0x0000000403027825 */ /* 0x000fcc00078e0204 */
[----:B------:R-:W2:Y:S01]  /*2240*/  LD.E R3, desc[UR36][R2.64] ;  /* 0x0000002402037980 */ /* 0x000ea2000c101900 */
[----:B------:R-:W-:-:S05]  /*2250*/  IMAD.WIDE.U32 R10, R9, 0x4, R16 ;  /* 0x00000004090a7825 */ /* 0x000fca00078e0010 */
[----:B--2---:R1:W-:Y:S02]  /*2260*/  ST.E desc[UR36][R10.64], R3 ;  /* 0x000000030a007985 */ /* 0x0043e4000c101924 */
.L_x_35:
[----:B------:R-:W-:Y:S02]  /*2270*/  IMAD.MOV.U32 R9, RZ, RZ, -0x40800000 ;  /* 0xbf800000ff097424 */ /* 0x000fe400078e00ff */
[----:B-1----:R-:W-:Y:S01]  /*2280*/  IMAD.MOV.U32 R11, RZ, RZ, RZ ;  /* 0x000000ffff0b7224 */ /* 0x002fe200078e00ff */
[----:B------:R-:W-:Y:S06]  /*2290*/  @!P2 BRA `(.L_x_36) ;  /* 0x0000000000e4a947 */ /* 0x000fec0003800000 */
[----:B------:R-:W-:Y:S01]  /*22a0*/  BSSY.RECONVERGENT B0, `(.L_x_37) ;  /* 0x0000037000007945 */ /* 0x000fe20003800200 */
[----:B------:R-:W-:Y:S02]  /*22b0*/  IMAD.MOV.U32 R9, RZ, RZ, -0x40800000 ;  /* 0xbf800000ff097424 */ /* 0x000fe400078e00ff */
[----:B------:R-:W-:-:S07]  /*22c0*/  IMAD.MOV.U32 R11, RZ, RZ, RZ ;  /* 0x000000ffff0b7224 */ /* 0x000fce00078e00ff */
.L_x_38:
[----:B0-----:R-:W-:-:S05]  /*22d0*/  IMAD.WIDE.U32 R2, R11, 0x4, R16 ;  /* 0x000000040b027825 */ /* 0x001fca00078e0010 */
[----:B------:R-:W2:Y:S04]  /*22e0*/  LD.E R34, desc[UR36][R2.64] ;  /* 0x0000002402227980 */ /* 0x000ea8000c101900 */
[----:B------:R-:W3:Y:S04]  /*22f0*/  LD.E R36, desc[UR36][R2.64+0x4] ;  /* 0x0000042402247980 */ /* 0x000ee8000c101900 */
[----:B------:R-:W4:Y:S04]  /*2300*/  LD.E R33, desc[UR36][R2.64+0x8] ;  /* 0x0000082402217980 */ /* 0x000f28000c101900 */
[----:B------:R-:W5:Y:S04]  /*2310*/  LD.E R26, desc[UR36][R2.64+0xc] ;  /* 0x00000c24021a7980 */ /* 0x000f68000c101900 */
        /* <DEDUP_REMOVED lines=11> */
[----:B------:R-:W5:Y:S01]  /*23d0*/  LD.E R27, desc[UR36][R2.64+0x3c] ;  /* 0x00003c24021b7980 */ /* 0x000f62000c101900 */
[----:B------:R-:W-:-:S05]  /*23e0*/  VIADD R11, R11, 0x10 ;  /* 0x000000100b0b7836 */ /* 0x000fca0000000000 */
[----:B------:R-:W-:Y:S02]  /*23f0*/  ISETP.NE.AND P4, PT, R11, R8, PT ;  /* 0x000000080b00720c */ /* 0x000fe40003f85270 */
        /* <DEDUP_REMOVED lines=34> */
.L_x_37:
[----:B------:R-:W-:-:S07]  /*2620*/  IMAD.MOV.U32 R11, RZ, RZ, R8 ;  /* 0x000000ffff0b7224 */ /* 0x000fce00078e0008 */
.L_x_36:
[----:B------:R-:W-:-:S13]  /*2630*/  ISETP.NE.AND P3, PT, R28, RZ, PT ;  /* 0x000000ff1c00720c */ /* 0x000fda0003f65270 */
[----:B------:R-:W-:Y:S05]  /*2640*/  @!P3 BRA `(.L_x_39) ;  /* 0x0000000000ccb947 */ /* 0x000fea0003800000 */
[----:B------:R-:W-:Y:S02]  /*2650*/  ISETP.GE.U32.AND P5, PT, R31, 0x7, PT ;  /* 0x000000071f00780c */ /* 0x000fe40003fa6070 */
[----:B------:R-:W-:-:S11]  /*2660*/  ISETP.NE.AND P4, PT, R29, RZ, PT ;  /* 0x000000ff1d00720c */ /* 0x000fd60003f85270 */
[----:B------:R-:W-:Y:S05]  /*2670*/  @!P5 BRA `(.L_x_40) ;  /* 0x000000000068d947 */ /* 0x000fea0003800000 */
        /* <DEDUP_REMOVED lines=26> */
.L_x_40:
[----:B------:R-:W-:Y:S05]  /*2820*/  @!P4 BRA `(.L_x_39) ;  /* 0x000000000054c947 */ /* 0x000fea0003800000 */
[----:B------:R-:W-:-:S13]  /*2830*/  ISETP.GE.U32.AND P4, PT, R32, 0x3, PT ;  /* 0x000000032000780c */ /* 0x000fda0003f86070 */
[----:B------:R-:W-:Y:S05]  /*2840*/  @!P4 BRA `(.L_x_41) ;  /* 0x000000000038c947 */ /* 0x000fea0003800000 */
[----:B0-----:R-:W-:-:S05]  /*2850*/  IMAD.WIDE.U32 R2, R11, 0x4, R16 ;  /* 0x000000040b027825 */ /* 0x001fca00078e0010 */
[----:B------:R-:W2:Y:S04]  /*2860*/  LD.E R10, desc[UR36][R2.64] ;  /* 0x00000024020a7980 */ /* 0x000ea8000c101900 */
        /* <DEDUP_REMOVED lines=12> */
.L_x_41:
[----:B------:R-:W-:Y:S05]  /*2930*/  @!P1 BRA `(.L_x_39) ;  /* 0x0000000000109947 */ /* 0x000fea0003800000 */
[----:B0-----:R-:W-:-:S06]  /*2940*/  IMAD.WIDE.U32 R2, R11, 0x4, R16 ;  /* 0x000000040b027825 */ /* 0x001fcc00078e0010 */
[----:B------:R-:W2:Y:S02]  /*2950*/  LD.E R2, desc[UR36][R2.64] ;  /* 0x0000002402027980 */ /* 0x000ea4000c101900 */
[----:B--2---:R-:W-:-:S13]  /*2960*/  FSETP.GEU.AND P4, PT, R9, R2, PT ;  /* 0x000000020900720b */ /* 0x004fda0003f8e000 */
[----:B------:R-:W-:-:S07]  /*2970*/  @!P4 IMAD.MOV.U32 R9, RZ, RZ, R2 ;  /* 0x000000ffff09c224 */ /* 0x000fce00078e0002 */
.L_x_39:
[----:B------:R1:W-:Y:S01]  /*2980*/  STG.E desc[UR36][R18.64], R9 ;  /* 0x0000000912007986 */ /* 0x0003e2000c101924 */
[----:B------:R-:W-:Y:S02]  /*2990*/  IMAD.MOV.U32 R10, RZ, RZ, -0x40800000 ;  /* 0xbf800000ff0a7424 */ /* 0x000fe400078e00ff */
[----:B------:R-:W-:Y:S01]  /*29a0*/  IMAD.MOV.U32 R11, RZ, RZ, RZ ;  /* 0x000000ffff0b7224 */ /* 0x000fe200078e00ff */
[----:B------:R-:W-:Y:S06]  /*29b0*/  @!P2 BRA `(.L_x_42) ;  /* 0x0000000000e4a947 */ /* 0x000fec0003800000 */
[----:B------:R-:W-:Y:S01]  /*29c0*/  BSSY.RECONVERGENT B0, `(.L_x_43) ;  /* 0x0000037000007945 */ /* 0x000fe20003800200 */
[----:B------:R-:W-:Y:S02]  /*29d0*/  IMAD.MOV.U32 R10, RZ, RZ, -0x40800000 ;  /* 0xbf800000ff0a7424 */ /* 0x000fe400078e00ff */
[----:B-1----:R-:W-:-:S07]  /*29e0*/  IMAD.MOV.U32 R9, RZ, RZ, RZ ;  /* 0x000000ffff097224 */ /* 0x002fce00078e00ff */
.L_x_44:
        /* <DEDUP_REMOVED lines=53> */
.L_x_43:
[----:B------:R-:W-:-:S07]  /*2d40*/  IMAD.MOV.U32 R11, RZ, RZ, R8 ;  /* 0x000000ffff0b7224 */ /* 0x000fce00078e0008 */
.L_x_42:
[----:B------:R-:W-:Y:S05]  /*2d50*/  @!P3 BRA `(.L_x_45) ;  /* 0x0000000000ccb947 */ /* 0x000fea0003800000 */
[----:B------:R-:W-:Y:S02]  /*2d60*/  ISETP.GE.U32.AND P3, PT, R31, 0x7, PT ;  /* 0x000000071f00780c */ /* 0x000fe40003f66070 */
[----:B------:R-:W-:-:S11]  /*2d70*/  ISETP.NE.AND P2, PT, R29, RZ, PT ;  /* 0x000000ff1d00720c */ /* 0x000fd60003f45270 */
[----:B------:R-:W-:Y:S05]  /*2d80*/  @!P3 BRA `(.L_x_46) ;  /* 0x000000000068b947 */ /* 0x000fea0003800000 */
[----:B0-----:R-:W-:-:S05]  /*2d90*/  IMAD.WIDE.U32 R2, R11, 0x4, R16 ;  /* 0x000000040b027825 */ /* 0x001fca00078e0010 */
[----:B-1----:R-:W2:Y:S04]  /*2da0*/  LD.E R9, desc[UR36][R2.64] ;  /* 0x0000002402097980 */ /* 0x002ea8000c101900 */
        /* <DEDUP_REMOVED lines=24> */
.L_x_46:
[----:B------:R-:W-:Y:S05]  /*2f30*/  @!P2 BRA `(.L_x_45) ;  /* 0x000000000054a947 */ /* 0x000fea0003800000 */
[----:B------:R-:W-:-:S13]  /*2f40*/  ISETP.GE.U32.AND P2, PT, R32, 0x3, PT ;  /* 0x000000032000780c */ /* 0x000fda0003f46070 */
[----:B------:R-:W-:Y:S05]  /*2f50*/  @!P2 BRA `(.L_x_47) ;  /* 0x000000000038a947 */ /* 0x000fea0003800000 */
[----:B0-----:R-:W-:-:S05]  /*2f60*/  IMAD.WIDE.U32 R2, R11, 0x4, R16 ;  /* 0x000000040b027825 */ /* 0x001fca00078e0010 */
[----:B-1----:R-:W2:Y:S04]  /*2f70*/  LD.E R9, desc[UR36][R2.64] ;  /* 0x0000002402097980 */ /* 0x002ea8000c101900 */
        /* <DEDUP_REMOVED lines=12> */
.L_x_47:
[----:B------:R-:W-:Y:S05]  /*3040*/  @!P1 BRA `(.L_x_45) ;  /* 0x0000000000109947 */ /* 0x000fea0003800000 */
[----:B0-----:R-:W-:-:S06]  /*3050*/  IMAD.WIDE.U32 R2, R11, 0x4, R16 ;  /* 0x000000040b027825 */ /* 0x001fcc00078e0010 */
[----:B------:R-:W2:Y:S02]  /*3060*/  LD.E R3, desc[UR36][R2.64] ;  /* 0x0000002402037980 */ /* 0x000ea4000c101900 */
[----:B--2---:R-:W-:-:S13]  /*3070*/  FSETP.GEU.AND P1, PT, R10, R3, PT ;  /* 0x000000030a00720b */ /* 0x004fda0003f2e000 */
[----:B------:R-:W-:-:S07]  /*3080*/  @!P1 IMAD.MOV.U32 R10, RZ, RZ, R3 ;  /* 0x000000ffff0a9224 */ /* 0x000fce00078e0003 */
.L_x_45:
[----:B0-----:R-:W0:Y:S02]  /*3090*/  LDC.64 R2, c[0x0][0x388] ;  /* 0x0000e200ff027b82 */ /* 0x001e240000000a00 */
[----:B0-----:R0:W-:Y:S01]  /*30a0*/  STG.E desc[UR36][R2.64], R10 ;  /* 0x0000000a02007986 */ /* 0x0011e2000c101924 */
[----:B------:R-:W-:Y:S05]  /*30b0*/  @P0 BRA `(.L_x_48) ;  /* 0xffffffec00e80947 */ /* 0x000fea000383ffff */
[----:B------:R-:W-:Y:S05]  /*30c0*/  EXIT ;  /* 0x000000000000794d */ /* 0x000fea0003800000 */
.L_x_49:
        /* <DEDUP_REMOVED lines=11> */
.L_x_95:


//--------------------- .text._Z21cudaConvolutionMatrixPfS_S_iii --------------------------
	.section	.text._Z21cudaConvolutionMatrixPfS_S_iii,"ax",@progbits
	.align	128
        .global         _Z21cudaConvolutionMatrixPfS_S_iii
        .type           _Z21cudaConvolutionMatrixPfS_S_iii,@function
        .size           _Z21cudaConvolutionMatrixPfS_S_iii,(.L_x_96 - _Z21cudaConvolutionMatrixPfS_S_iii)
        .other          _Z21cudaConvolutionMatrixPfS_S_iii,@"STO_CUDA_ENTRY STV_DEFAULT"
_Z21cudaConvolutionMatrixPfS_S_iii:
.text._Z21cudaConvolutionMatrixPfS_S_iii:
[----:B------:R-:W0:Y:S01]  /*0000*/  LDC R1, c[0x0][0x37c] ;  /* 0x0000df00ff017b82 */ /* 0x000e220000000800 */
[----:B------:R-:W1:Y:S01]  /*0010*/  LDCU UR4, c[0x0][0x39c] ;  /* 0x00007380ff0477ac */ /* 0x000e620008000800 */
[----:B------:R-:W-:Y:S01]  /*0020*/  MOV R16, 0x18 ;  /* 0x0000001800107802 */ /* 0x000fe20000000f00 */
[----:B------:R-:W2:Y:S01]  /*0030*/  S2R R2, SR_CTAID.X ;  /* 0x0000000000027919 */ /* 0x000ea20000002500 */
[----:B------:R-:W3:Y:S04]  /*0040*/  LDCU.64 UR36, c[0x0][0x358] ;  /* 0x00006b00ff2477ac */ /* 0x000ee80008000a00 */
[----:B------:R4:W0:Y:S01]  /*0050*/  LDC.64 R6, c[0x4][R16] ;  /* 0x0100000010067b82 */ /* 0x0008220000000a00 */
[----:B-1----:R-:W-:-:S04]  /*0060*/  UIMAD.WIDE UR4, UR4, UR4, URZ ;  /* 0x00000004040472a5 */ /* 0x002fc8000f8e02ff */
[----:B------:R-:W-:Y:S02]  /*0070*/  USHF.L.U32 UR39, UR4, 0x2, URZ ;  /* 0x0000000204277899 */ /* 0x000fe400080006ff */
[----:B------:R-:W-:-:S04]  /*0080*/  USHF.L.U64.HI UR38, UR4, 0x2, UR5 ;  /* 0x0000000204267899 */ /* 0x000fc80008010205 */
[----:B------:R-:W-:Y:S02]  /*0090*/  MOV R4, UR39 ;  /* 0x0000002700047c02 */ /* 0x000fe40008000f00 */
[----:B---34-:R-:W-:-:S07]  /*00a0*/  MOV R5, UR38 ;  /* 0x0000002600057c02 */ /* 0x018fce0008000f00 */
[----:B------:R-:W-:-:S07]  /*00b0*/  LEPC R20, `(.L_x_50) ;  /* 0x000000001014794e */ /* 0x000fce0000000000 */
[----:B0-2---:R-:W-:Y:S05]  /*00c0*/  CALL.ABS.NOINC R6 ;  /* 0x0000000006007343 */ /* 0x005fea0003c00000 */
.L_x_50:
[----:B------:R0:W1:Y:S01]  /*00d0*/  LDC.64 R6, c[0x4][R16] ;  /* 0x0100000010067b82 */ /* 0x0000620000000a00 */
[----:B------:R-:W-:Y:S02]  /*00e0*/  MOV R17, R5 ;  /* 0x0000000500117202 */ /* 0x000fe40000000f00 */
[----:B------:R-:W-:Y:S02]  /*00f0*/  MOV R5, UR38 ;  /* 0x0000002600057c02 */ /* 0x000fe40008000f00 */
[----:B0-----:R-:W-:Y:S02]  /*0100*/  MOV R16, R4 ;  /* 0x0000000400107202 */ /* 0x001fe40000000f00 */
[----:B------:R-:W-:-:S07]  /*0110*/  MOV R4, UR39 ;  /* 0x0000002700047c02 */ /* 0x000fce0008000f00 */
[----:B------:R-:W-:-:S07]  /*0120*/  LEPC R20, `(.L_x_51) ;  /* 0x000000001014794e */ /* 0x000fce0000000000 */
[----:B-1----:R-:W-:Y:S05]  /*0130*/  CALL.ABS.NOINC R6 ;  /* 0x0000000006007343 */ /* 0x002fea0003c00000 */
.L_x_51:
[----:B------:R-:W0:Y:S02]  /*0140*/  LDC R0, c[0x0][0x3a0] ;  /* 0x0000e800ff007b82 */ /* 0x000e240000000800 */
[----:B0-----:R-:W-:-:S13]  /*0150*/  ISETP.GE.AND P0, PT, R0, 0x1, PT ;  /* 0x000000010000780c */ /* 0x001fda0003f06270 */
[----:B------:R-:W-:Y:S05]  /*0160*/  @!P0 EXIT ;  /* 0x000000000000894d */ /* 0x000fea0003800000 */
[----:B------:R-:W0:Y:S01]  /*0170*/  LDC R11, c[0x0][0x39c] ;  /* 0x0000e700ff0b7b82 */ /* 0x000e220000000800 */
[----:B------:R-:W1:Y:S01]  /*0180*/  S2R R3, SR_TID.X ;  /* 0x0000000000037919 */ /* 0x000e620000002100 */
[----:B0-----:R-:W-:-:S13]  /*0190*/  ISETP.NE.AND P0, PT, R11, RZ, PT ;  /* 0x000000ff0b00720c */ /* 0x001fda0003f05270 */
[----:B-1----:R-:W-:Y:S05]  /*01a0*/  @P0 BRA `(.L_x_52) ;  /* 0x0000000400980947 */ /* 0x002fea0003800000 */
[C---:B------:R-:W-:Y:S01]  /*01b0*/  ISETP.GE.U32.AND P0, PT, R0.reuse, 0x8, PT ;  /* 0x000000080000780c */ /* 0x040fe20003f06070 */
[----:B------:R-:W-:Y:S01]  /*01c0*/  IMAD.MOV.U32 R5, RZ, RZ, RZ ;  /* 0x000000ffff057224 */ /* 0x000fe200078e00ff */
[----:B------:R-:W-:-:S04]  /*01d0*/  LOP3.LUT R24, R0, 0x7, RZ, 0xc0, !PT ;  /* 0x0000000700187812 */ /* 0x000fc800078ec0ff */
[----:B------:R-:W-:-:S07]  /*01e0*/  ISETP.NE.AND P1, PT, R24, RZ, PT ;  /* 0x000000ff1800720c */ /* 0x000fce0003f25270 */
[----:B------:R-:W-:Y:S06]  /*01f0*/  @!P0 BRA `(.L_x_53) ;  /* 0x0000000000c48947 */ /* 0x000fec0003800000 */
[----:B------:R-:W0:Y:S01]  /*0200*/  LDC R9, c[0x0][0x398] ;  /* 0x0000e600ff097b82 */ /* 0x000e220000000800 */
[----:B------:R-:W-:Y:S01]  /*0210*/  LOP3.LUT R5, R0, 0x7ffffff8, RZ, 0xc0, !PT ;  /* 0x7ffffff800057812 */ /* 0x000fe200078ec0ff */
[----:B------:R-:W-:Y:S03]  /*0220*/  BSSY.RECONVERGENT B0, `(.L_x_53) ;  /* 0x000002e000007945 */ /* 0x000fe60003800200 */
[----:B------:R-:W-:-:S03]  /*0230*/  IADD3 R12, PT, PT, -R5, RZ, RZ ;  /* 0x000000ff050c7210 */ /* 0x000fc60007ffe1ff */
[----:B------:R-:W1:Y:S01]  /*0240*/  LDC.64 R6, c[0x0][0x390] ;  /* 0x0000e400ff067b82 */ /* 0x000e620000000a00 */
[-C--:B0-----:R-:W-:Y:S01]  /*0250*/  IADD3 R8, PT, PT, R2, R9.reuse, RZ ;  /* 0x0000000902087210 */ /* 0x081fe20007ffe0ff */
[C-C-:B------:R-:W-:Y:S01]  /*0260*/  IMAD R14, R9.reuse, 0x3, R2.reuse ;  /* 0x00000003090e7824 */ /* 0x140fe200078e0202 */
[CC--:B------:R-:W-:Y:S01]  /*0270*/  LEA R10, R9.reuse, R2.reuse, 0x1 ;  /* 0x00000002090a7211 */ /* 0x0c0fe200078e08ff */
[C-C-:B------:R-:W-:Y:S01]  /*0280*/  IMAD R18, R9.reuse, 0x5, R2.reuse ;  /* 0x0000000509127824 */ /* 0x140fe200078e0202 */
[C---:B------:R-:W-:Y:S01]  /*0290*/  LEA R16, R9.reuse, R2, 0x2 ;  /* 0x0000000209107211 */ /* 0x040fe200078e10ff */
[C-C-:B------:R-:W-:Y:S02]  /*02a0*/  IMAD R20, R9.reuse, 0x6, R2.reuse ;  /* 0x0000000609147824 */ /* 0x140fe400078e0202 */
[C---:B------:R-:W-:Y:S02]  /*02b0*/  IMAD R22, R9.reuse, 0x7, R2 ;  /* 0x0000000709167824 */ /* 0x040fe400078e0202 */
[----:B------:R-:W-:-:S02]  /*02c0*/  IMAD R4, R9, R9, RZ ;  /* 0x0000000909047224 */ /* 0x000fc400078e02ff */
[-CC-:B------:R-:W-:Y:S02]  /*02d0*/  IMAD R13, R8, R9.reuse, R3.reuse ;  /* 0x00000009080d7224 */ /* 0x180fe400078e0203 */
[-CC-:B------:R-:W-:Y:S02]  /*02e0*/  IMAD R25, R10, R9.reuse, R3.reuse ;  /* 0x000000090a197224 */ /* 0x180fe400078e0203 */
[-CC-:B------:R-:W-:Y:S02]  /*02f0*/  IMAD R29, R14, R9.reuse, R3.reuse ;  /* 0x000000090e1d7224 */ /* 0x180fe400078e0203 */
[-CC-:B------:R-:W-:Y:S02]  /*0300*/  IMAD R31, R16, R9.reuse, R3.reuse ;  /* 0x00000009101f7224 */ /* 0x180fe400078e0203 */
[-CC-:B------:R-:W-:Y:S02]  /*0310*/  IMAD R33, R18, R9.reuse, R3.reuse ;  /* 0x0000000912217224 */ /* 0x180fe400078e0203 */
[----:B------:R-:W-:-:S02]  /*0320*/  IMAD R35, R20, R9, R3 ;  /* 0x0000000914237224 */ /* 0x000fc400078e0203 */
[-CC-:B------:R-:W-:Y:S02]  /*0330*/  IMAD R37, R22, R9.reuse, R3.reuse ;  /* 0x0000000916257224 */ /* 0x180fe400078e0203 */
[----:B-1----:R-:W-:-:S07]  /*0340*/  IMAD R28, R2, R9, R3 ;  /* 0x00000009021c7224 */ /* 0x002fce00078e0203 */
.L_x_54:
[----:B0-----:R-:W-:Y:S01]  /*0350*/  IMAD.WIDE R26, R28, 0x4, R6 ;  /* 0x000000041c1a7825 */ /* 0x001fe200078e0206 */
[----:B------:R-:W-:-:S03]  /*0360*/  IADD3 R12, PT, PT, R12, 0x8, RZ ;  /* 0x000000080c0c7810 */ /* 0x000fc60007ffe0ff */
[--C-:B------:R-:W-:Y:S01]  /*0370*/  IMAD.WIDE R22, R13, 0x4, R6.reuse ;  /* 0x000000040d167825 */ /* 0x100fe200078e0206 */
[----:B------:R0:W-:Y:S01]  /*0380*/  STG.E desc[UR36][R26.64], RZ ;  /* 0x000000ff1a007986 */ /* 0x0001e2000c101924 */
[----:B------:R-:W-:Y:S02]  /*0390*/  ISETP.NE.AND P0, PT, R12, RZ, PT ;  /* 0x000000ff0c00720c */ /* 0x000fe40003f05270 */
[--C-:B------:R-:W-:Y:S01]  /*03a0*/  IMAD.WIDE R14, R25, 0x4, R6.reuse ;  /* 0x00000004190e7825 */ /* 0x100fe200078e0206 */
[----:B------:R0:W-:Y:S01]  /*03b0*/  STG.E desc[UR36][R22.64], RZ ;  /* 0x000000ff16007986 */ /* 0x0001e2000c101924 */
[C---:B------:R-:W-:Y:S02]  /*03c0*/  LEA R13, R4.reuse, R13, 0x3 ;  /* 0x0000000d040d7211 */ /* 0x040fe400078e18ff */
[----:B------:R-:W-:Y:S01]  /*03d0*/  IMAD.WIDE R8, R29, 0x4, R6 ;  /* 0x000000041d087825 */ /* 0x000fe200078e0206 */
[----:B------:R0:W-:Y:S01]  /*03e0*/  STG.E desc[UR36][R14.64], RZ ;  /* 0x000000ff0e007986 */ /* 0x0001e2000c101924 */
[----:B------:R-:W-:-:S02]  /*03f0*/  LEA R25, R4, R25, 0x3 ;  /* 0x0000001904197211 */ /* 0x000fc400078e18ff */
[--C-:B------:R-:W-:Y:S01]  /*0400*/  IMAD.WIDE R10, R31, 0x4, R6.reuse ;  /* 0x000000041f0a7825 */ /* 0x100fe200078e0206 */
[----:B------:R0:W-:Y:S01]  /*0410*/  STG.E desc[UR36][R8.64], RZ ;  /* 0x000000ff08007986 */ /* 0x0001e2000c101924 */
[C---:B------:R-:W-:Y:S02]  /*0420*/  LEA R29, R4.reuse, R29, 0x3 ;  /* 0x0000001d041d7211 */ /* 0x040fe400078e18ff */
[--C-:B------:R-:W-:Y:S01]  /*0430*/  IMAD.WIDE R16, R33, 0x4, R6.reuse ;  /* 0x0000000421107825 */ /* 0x100fe200078e0206 */
[----:B------:R0:W-:Y:S01]  /*0440*/  STG.E desc[UR36][R10.64], RZ ;  /* 0x000000ff0a007986 */ /* 0x0001e2000c101924 */
[C---:B------:R-:W-:Y:S02]  /*0450*/  LEA R31, R4.reuse, R31, 0x3 ;  /* 0x0000001f041f7211 */ /* 0x040fe400078e18ff */
[----:B------:R-:W-:Y:S01]  /*0460*/  IMAD.WIDE R18, R35, 0x4, R6 ;  /* 0x0000000423127825 */ /* 0x000fe200078e0206 */
[----:B------:R0:W-:Y:S01]  /*0470*/  STG.E desc[UR36][R16.64], RZ ;  /* 0x000000ff10007986 */ /* 0x0001e2000c101924 */
[----:B------:R-:W-:-:S02]  /*0480*/  LEA R33, R4, R33, 0x3 ;  /* 0x0000002104217211 */ /* 0x000fc400078e18ff */
[----:B------:R-:W-:Y:S01]  /*0490*/  IMAD.WIDE R20, R37, 0x4, R6 ;  /* 0x0000000425147825 */ /* 0x000fe200078e0206 */
[----:B------:R0:W-:Y:S01]  /*04a0*/  STG.E desc[UR36][R18.64], RZ ;  /* 0x000000ff12007986 */ /* 0x0001e2000c101924 */
[C---:B------:R-:W-:Y:S02]  /*04b0*/  LEA R37, R4.reuse, R37, 0x3 ;  /* 0x0000002504257211 */ /* 0x040fe400078e18ff */
[C---:B------:R-:W-:Y:S01]  /*04c0*/  IMAD R28, R4.reuse, 0x8, R28 ;  /* 0x00000008041c7824 */ /* 0x040fe200078e021c */
[----:B------:R0:W-:Y:S01]  /*04d0*/  STG.E desc[UR36][R20.64], RZ ;  /* 0x000000ff14007986 */ /* 0x0001e2000c101924 */
[----:B------:R-:W-:Y:S01]  /*04e0*/  IMAD R35, R4, 0x8, R35 ;  /* 0x0000000804237824 */ /* 0x000fe200078e0223 */
[----:B------:R-:W-:Y:S06]  /*04f0*/  @P0 BRA `(.L_x_54) ;  /* 0xfffffffc00940947 */ /* 0x000fec000383ffff */
[----:B------:R-:W-:Y:S05]  /*0500*/  BSYNC.RECONVERGENT B0 ;  /* 0x0000000000007941 */ /* 0x000fea0003800200 */
.L_x_53:
[----:B------:R-:W-:Y:S05]  /*0510*/  @!P1 EXIT ;  /* 0x000000000000994d */ /* 0x000fea0003800000 */
[----:B------:R-:W-:Y:S02]  /*0520*/  ISETP.GE.U32.AND P0, PT, R24, 0x4, PT ;  /* 0x000000041800780c */ /* 0x000fe40003f06070 */
[----:B0-----:R-:W-:-:S04]  /*0530*/  LOP3.LUT R14, R0, 0x3, RZ, 0xc0, !PT ;  /* 0x00000003000e7812 */ /* 0x001fc800078ec0ff */
[----:B------:R-:W-:-:S07]  /*0540*/  ISETP.NE.AND P1, PT, R14, RZ, PT ;  /* 0x000000ff0e00720c */ /* 0x000fce0003f25270 */
[----:B------:R-:W-:Y:S06]  /*0550*/  @!P0 BRA `(.L_x_55) ;  /* 0x00000000004c8947 */ /* 0x000fec0003800000 */
[----:B------:R-:W0:Y:S01]  /*0560*/  LDCU UR4, c[0x0][0x398] ;  /* 0x00007300ff0477ac */ /* 0x000e220008000800 */
[----:B------:R-:W1:Y:S01]  /*0570*/  LDC.64 R12, c[0x0][0x390] ;  /* 0x0000e400ff0c7b82 */ /* 0x000e620000000a00 */
[C---:B0-----:R-:W-:Y:S01]  /*0580*/  IMAD R4, R5.reuse, UR4, R2 ;  /* 0x0000000405047c24 */ /* 0x041fe2000f8e0202 */
[----:B------:R-:W-:-:S03]  /*0590*/  IADD3 R5, PT, PT, R5, 0x4, RZ ;  /* 0x0000000405057810 */ /* 0x000fc60007ffe0ff */
[C---:B------:R-:W-:Y:S01]  /*05a0*/  IMAD R7, R4.reuse, UR4, R3 ;  /* 0x0000000404077c24 */ /* 0x040fe2000f8e0203 */
[----:B------:R-:W-:-:S04]  /*05b0*/  IADD3 R6, PT, PT, R4, UR4, RZ ;  /* 0x0000000404067c10 */ /* 0x000fc8000fffe0ff */
[C---:B------:R-:W-:Y:S01]  /*05c0*/  IADD3 R8, PT, PT, R6.reuse, UR4, RZ ;  /* 0x0000000406087c10 */ /* 0x040fe2000fffe0ff */
[----:B------:R-:W-:Y:S02]  /*05d0*/  IMAD R9, R6, UR4, R3 ;  /* 0x0000000406097c24 */ /* 0x000fe4000f8e0203 */
[----:B-1----:R-:W-:Y:S01]  /*05e0*/  IMAD.WIDE R6, R7, 0x4, R12 ;  /* 0x0000000407067825 */ /* 0x002fe200078e020c */
[----:B------:R-:W-:-:S03]  /*05f0*/  IADD3 R10, PT, PT, R8, UR4, RZ ;  /* 0x00000004080a7c10 */ /* 0x000fc6000fffe0ff */
[--C-:B------:R-:W-:Y:S01]  /*0600*/  IMAD R11, R8, UR4, R3.reuse ;  /* 0x00000004080b7c24 */ /* 0x100fe2000f8e0203 */
[----:B------:R0:W-:Y:S01]  /*0610*/  STG.E desc[UR36][R6.64], RZ ;  /* 0x000000ff06007986 */ /* 0x0001e2000c101924 */
[----:B------:R-:W-:Y:S02]  /*0620*/  IMAD R15, R10, UR4, R3 ;  /* 0x000000040a0f7c24 */ /* 0x000fe4000f8e0203 */
[----:B------:R-:W-:-:S04]  /*0630*/  IMAD.WIDE R8, R9, 0x4, R12 ;  /* 0x0000000409087825 */ /* 0x000fc800078e020c */
[--C-:B------:R-:W-:Y:S01]  /*0640*/  IMAD.WIDE R10, R11, 0x4, R12.reuse ;  /* 0x000000040b0a7825 */ /* 0x100fe200078e020c */
[----:B------:R0:W-:Y:S03]  /*0650*/  STG.E desc[UR36][R8.64], RZ ;  /* 0x000000ff08007986 */ /* 0x0001e6000c101924 */
[----:B------:R-:W-:Y:S01]  /*0660*/  IMAD.WIDE R12, R15, 0x4, R12 ;  /* 0x000000040f0c7825 */ /* 0x000fe200078e020c */
[----:B------:R0:W-:Y:S04]  /*0670*/  STG.E desc[UR36][R10.64], RZ ;  /* 0x000000ff0a007986 */ /* 0x0001e8000c101924 */
[----:B------:R0:W-:Y:S02]  /*0680*/  STG.E desc[UR36][R12.64], RZ ;  /* 0x000000ff0c007986 */ /* 0x0001e4000c101924 */
.L_x_55:
[----:B------:R-:W-:Y:S05]  /*0690*/  @!P1 EXIT ;  /* 0x000000000000994d */ /* 0x000fea0003800000 */
[----:B------:R-:W-:Y:S02]  /*06a0*/  ISETP.NE.AND P0, PT, R14, 0x1, PT ;  /* 0x000000010e00780c */ /* 0x000fe40003f05270 */
[----:B------:R-:W-:-:S04]  /*06b0*/  LOP3.LUT R0, R0, 0x1, RZ, 0xc0, !PT ;  /* 0x0000000100007812 */ /* 0x000fc800078ec0ff */
[----:B------:R-:W-:-:S07]  /*06c0*/  ISETP.NE.U32.AND P1, PT, R0, 0x1, PT ;  /* 0x000000010000780c */ /* 0x000fce0003f25070 */
[----:B------:R-:W-:Y:S06]  /*06d0*/  @!P0 BRA `(.L_x_56) ;  /* 0x00000000002c8947 */ /* 0x000fec0003800000 */
[----:B------:R-:W1:Y:S01]  /*06e0*/  LDCU UR4, c[0x0][0x398] ;  /* 0x00007300ff0477ac */ /* 0x000e620008000800 */
[----:B0-----:R-:W0:Y:S01]  /*06f0*/  LDC.64 R6, c[0x0][0x390] ;  /* 0x0000e400ff067b82 */ /* 0x001e220000000a00 */
[C---:B-1----:R-:W-:Y:S02]  /*0700*/  IMAD R0, R5.reuse, UR4, R2 ;  /* 0x0000000405007c24 */ /* 0x042fe4000f8e0202 */
[----:B------:R-:W-:Y:S02]  /*0710*/  VIADD R5, R5, 0x2 ;  /* 0x0000000205057836 */ /* 0x000fe40000000000 */
[C---:B------:R-:W-:Y:S01]  /*0720*/  IMAD R9, R0.reuse, UR4, R3 ;  /* 0x0000000400097c24 */ /* 0x040fe2000f8e0203 */
[----:B------:R-:W-:-:S03]  /*0730*/  IADD3 R4, PT, PT, R0, UR4, RZ ;  /* 0x0000000400047c10 */ /* 0x000fc6000fffe0ff */
[----:B0-----:R-:W-:-:S04]  /*0740*/  IMAD.WIDE R8, R9, 0x4, R6 ;  /* 0x0000000409087825 */ /* 0x001fc800078e0206 */
[----:B------:R-:W-:Y:S01]  /*0750*/  IMAD R11, R4, UR4, R3 ;  /* 0x00000004040b7c24 */ /* 0x000fe2000f8e0203 */
[----:B------:R1:W-:Y:S03]  /*0760*/  STG.E desc[UR36][R8.64], RZ ;  /* 0x000000ff08007986 */ /* 0x0003e6000c101924 */
[----:B------:R-:W-:-:S05]  /*0770*/  IMAD.WIDE R6, R11, 0x4, R6 ;  /* 0x000000040b067825 */ /* 0x000fca00078e0206 */
[----:B------:R1:W-:Y:S02]  /*0780*/  STG.E desc[UR36][R6.64], RZ ;  /* 0x000000ff06007986 */ /* 0x0003e4000c101924 */
.L_x_56:
[----:B------:R-:W-:Y:S05]  /*0790*/  @P1 EXIT ;  /* 0x000000000000194d */ /* 0x000fea0003800000 */
[----:B------:R-:W2:Y:S01]  /*07a0*/  LDCU UR4, c[0x0][0x398] ;  /* 0x00007300ff0477ac */ /* 0x000ea20008000800 */
[----:B01----:R-:W0:Y:S01]  /*07b0*/  LDC.64 R6, c[0x0][0x390] ;  /* 0x0000e400ff067b82 */ /* 0x003e220000000a00 */
[----:B--2---:R-:W-:-:S04]  /*07c0*/  IMAD R2, R5, UR4, R2 ;  /* 0x0000000405027c24 */ /* 0x004fc8000f8e0202 */
[----:B------:R-:W-:-:S04]  /*07d0*/  IMAD R3, R2, UR4, R3 ;  /* 0x0000000402037c24 */ /* 0x000fc8000f8e0203 */
[----:B0-----:R-:W-:-:S05]  /*07e0*/  IMAD.WIDE R2, R3, 0x4, R6 ;  /* 0x0000000403027825 */ /* 0x001fca00078e0206 */
[----:B------:R-:W-:Y:S01]  /*07f0*/  STG.E desc[UR36][R2.64], RZ ;  /* 0x000000ff02007986 */ /* 0x000fe2000c101924 */
[----:B------:R-:W-:Y:S05]  /*0800*/  EXIT ;  /* 0x000000000000794d */ /* 0x000fea0003800000 */
.L_x_52:
[C---:B------:R-:W-:Y:S01]  /*0810*/  ISETP.GE.AND P0, PT, R11.reuse, 0x1, PT ;  /* 0x000000010b00780c */ /* 0x040fe20003f06270 */
[----:B------:R-:W-:-:S12]  /*0820*/  IMAD R0, R11, R11, RZ ;  /* 0x0000000b0b007224 */ /* 0x000fd800078e02ff */
[----:B------:R-:W-:Y:S05]  /*0830*/  @!P0 BRA `(.L_x_57) ;  /* 0x0000001000e88947 */ /* 0x000fea0003800000 */
[----:B------:R-:W0:Y:S01]  /*0840*/  LDC.64 R18, c[0x0][0x380] ;  /* 0x0000e000ff127b82 */ /* 0x000e220000000a00 */
[C---:B------:R-:W-:Y:S01]  /*0850*/  LOP3.LUT R6, R11.reuse, 0xf, RZ, 0xc0, !PT ;  /* 0x0000000f0b067812 */ /* 0x040fe200078ec0ff */
[----:B------:R-:W-:Y:S01]  /*0860*/  HFMA2 R13, -RZ, RZ, 0, 0 ;  /* 0x00000000ff0d7431 */ /* 0x000fe200000001ff */
[----:B------:R-:W-:Y:S02]  /*0870*/  LOP3.LUT R7, R11, 0x7, RZ, 0xc0, !PT ;  /* 0x000000070b077812 */ /* 0x000fe400078ec0ff */
[----:B------:R-:W-:Y:S02]  /*0880*/  IADD3 R8, PT, PT, R6, -0x1, RZ ;  /* 0xffffffff06087810 */ /* 0x000fe40007ffe0ff */
[----:B------:R-:W-:Y:S01]  /*0890*/  IADD3 R9, PT, PT, R7, -0x1, RZ ;  /* 0xffffffff07097810 */ /* 0x000fe20007ffe0ff */
[----:B------:R-:W1:Y:S01]  /*08a0*/  LDC R10, c[0x0][0x398] ;  /* 0x0000e600ff0a7b82 */ /* 0x000e620000000800 */
[----:B------:R-:W-:Y:S02]  /*08b0*/  ISETP.GE.U32.AND P0, PT, R8, 0x7, PT ;  /* 0x000000070800780c */ /* 0x000fe40003f06070 */
[----:B------:R-:W-:-:S02]  /*08c0*/  ISETP.GE.U32.AND P1, PT, R9, 0x3, PT ;  /* 0x000000030900780c */ /* 0x000fc40003f26070 */
[----:B------:R-:W-:Y:S02]  /*08d0*/  LOP3.LUT R8, R11, 0x7ffffff0, RZ, 0xc0, !PT ;  /* 0x7ffffff00b087812 */ /* 0x000fe400078ec0ff */
[----:B------:R-:W-:Y:S02]  /*08e0*/  VIMNMX.U32 R9, PT, PT, R0, 0x1, !PT ;  /* 0x0000000100097848 */ /* 0x000fe40007fe0000 */
[----:B------:R-:W-:Y:S02]  /*08f0*/  IADD3 R29, PT, PT, -R8, RZ, RZ ;  /* 0x000000ff081d7210 */ /* 0x000fe40007ffe1ff */
[C---:B------:R-:W-:Y:S02]  /*0900*/  LOP3.LUT R12, R9.reuse, 0xd, RZ, 0xc0, !PT ;  /* 0x0000000d090c7812 */ /* 0x040fe400078ec0ff */
[C---:B------:R-:W-:Y:S02]  /*0910*/  LOP3.LUT R14, R9.reuse, 0x5, RZ, 0xc0, !PT ;  /* 0x00000005090e7812 */ /* 0x040fe400078ec0ff */
[----:B------:R-:W-:-:S02]  /*0920*/  LOP3.LUT R15, R9, 0xfffffffc, RZ, 0xc0, !PT ;  /* 0xfffffffc090f7812 */ /* 0x000fc400078ec0ff */
[----:B0-----:R-:W-:Y:S02]  /*0930*/  IADD3 R18, P2, PT, R18, 0x20, RZ ;  /* 0x0000002012127810 */ /* 0x001fe40007f5e0ff */
[----:B------:R-:W-:Y:S02]  /*0940*/  LOP3.LUT R28, R9, 0xfffffff0, RZ, 0xc0, !PT ;  /* 0xfffffff0091c7812 */ /* 0x000fe400078ec0ff */
[----:B------:R-:W-:Y:S02]  /*0950*/  IADD3.X R19, PT, PT, RZ, R19, RZ, P2, !PT ;  /* 0x00000013ff137210 */ /* 0x000fe400017fe4ff */
[----:B------:R-:W-:Y:S02]  /*0960*/  IADD3 R20, P2, PT, R16, 0x20, RZ ;  /* 0x0000002010147810 */ /* 0x000fe40007f5e0ff */
[C---:B-1----:R-:W-:Y:S02]  /*0970*/  IADD3 R10, PT, PT, R11.reuse, -0x1, R10 ;  /* 0xffffffff0b0a7810 */ /* 0x042fe40007ffe00a */
[----:B------:R-:W-:-:S02]  /*0980*/  LOP3.LUT R11, R11, 0x3, RZ, 0xc0, !PT ;  /* 0x000000030b0b7812 */ /* 0x000fc400078ec0ff */
[----:B------:R-:W-:-:S07]  /*0990*/  IADD3.X R21, PT, PT, RZ, R17, RZ, P2, !PT ;  /* 0x00000011ff157210 */ /* 0x000fce00017fe4ff */
.L_x_75:
[----:B------:R-:W-:Y:S01]  /*09a0*/  BSSY.RECONVERGENT B0, `(.L_x_58) ;  /* 0x0000085000007945 */ /* 0x000fe20003800200 */
[----:B------:R-:W-:Y:S02]  /*09b0*/  IMAD R30, R13, R10, R2 ;  /* 0x0000000a0d1e7224 */ /* 0x000fe400078e0202 */
[----:B------:R-:W-:-:S07]  /*09c0*/  IMAD.MOV.U32 R31, RZ, RZ, RZ ;  /* 0x000000ffff1f7224 */ /* 0x000fce00078e00ff */
.L_x_65:
[----:B0-----:R-:W0:Y:S01]  /*09d0*/  LDC R32, c[0x0][0x39c] ;  /* 0x0000e700ff207b82 */ /* 0x001e220000000800 */
[----:B------:R-:W-:Y:S02]  /*09e0*/  IADD3 R34, PT, PT, R30, R31, RZ ;  /* 0x0000001f1e227210 */ /* 0x000fe40007ffe0ff */
[----:B------:R-:W-:-:S03]  /*09f0*/  MOV R36, RZ ;  /* 0x000000ff00247202 */ /* 0x000fc60000000f00 */
[----:B------:R-:W-:Y:S01]  /*0a00*/  IMAD R34, R34, R10, R3 ;  /* 0x0000000a22227224 */ /* 0x000fe200078e0203 */
[----:B0-----:R-:W-:Y:S01]  /*0a10*/  ISETP.GE.U32.AND P2, PT, R32, 0x10, PT ;  /* 0x000000102000780c */ /* 0x001fe20003f46070 */
[----:B------:R-:W-:-:S12]  /*0a20*/  IMAD R33, R31, R32, RZ ;  /* 0x000000201f217224 */ /* 0x000fd800078e02ff */
[----:B-1234-:R-:W-:Y:S05]  /*0a30*/  @!P2 BRA `(.L_x_59) ;  /* 0x0000000000c4a947 */ /* 0x01efea0003800000 */
[----:B------:R-:W-:Y:S01]  /*0a40*/  IMAD.WIDE.U32 R22, R33, 0x4, R20 ;  /* 0x0000000421167825 */ /* 0x000fe200078e0014 */
[----:B------:R-:W-:Y:S01]  /*0a50*/  BSSY.RECONVERGENT B1, `(.L_x_60) ;  /* 0x000002e000017945 */ /* 0x000fe20003800200 */
[----:B------:R-:W-:Y:S02]  /*0a60*/  MOV R27, R34 ;  /* 0x00000022001b7202 */ /* 0x000fe40000000f00 */
[----:B------:R-:W-:Y:S02]  /*0a70*/  MOV R35, R29 ;  /* 0x0000001d00237202 */ /* 0x000fe40000000f00 */
[----:B------:R-:W-:Y:S02]  /*0a80*/  MOV R26, R22 ;  /* 0x00000016001a7202 */ /* 0x000fe40000000f00 */
[----:B------:R-:W-:-:S07]  /*0a90*/  MOV R36, R23 ;  /* 0x0000001700247202 */ /* 0x000fce0000000f00 */
.L_x_61:
[----:B------:R-:W-:-:S05]  /*0aa0*/  IMAD.WIDE R24, R27, 0x4, R18 ;  /* 0x000000041b187825 */ /* 0x000fca00078e0212 */
[----:B0-----:R-:W2:Y:S01]  /*0ab0*/  LDG.E R37, desc[UR36][R24.64+-0x20] ;  /* 0xffffe02418257981 */ /* 0x001ea2000c1e1900 */
[----:B------:R-:W-:Y:S01]  /*0ac0*/  IMAD.MOV.U32 R22, RZ, RZ, R26 ;  /* 0x000000ffff167224 */ /* 0x000fe200078e001a */
[----:B------:R-:W-:-:S05]  /*0ad0*/  MOV R23, R36 ;  /* 0x0000002400177202 */ /* 0x000fca0000000f00 */
[----:B--2---:R0:W-:Y:S04]  /*0ae0*/  ST.E desc[UR36][R22.64+-0x20], R37 ;  /* 0xffffe02516007985 */ /* 0x0041e8000c101924 */
[----:B------:R-:W2:Y:S04]  /*0af0*/  LDG.E R26, desc[UR36][R24.64+-0x1c] ;  /* 0xffffe424181a7981 */ /* 0x000ea8000c1e1900 */
[----:B--2---:R1:W-:Y:S04]  /*0b00*/  ST.E desc[UR36][R22.64+-0x1c], R26 ;  /* 0xffffe41a16007985 */ /* 0x0043e8000c101924 */
[----:B------:R-:W2:Y:S04]  /*0b10*/  LDG.E R36, desc[UR36][R24.64+-0x18] ;  /* 0xffffe82418247981 */ /* 0x000ea8000c1e1900 */
[----:B--2---:R2:W-:Y:S04]  /*0b20*/  ST.E desc[UR36][R22.64+-0x18], R36 ;  /* 0xffffe82416007985 */ /* 0x0045e8000c101924 */
[----:B0-----:R-:W3:Y:S04]  /*0b30*/  LDG.E R37, desc[UR36][R24.64+-0x14] ;  /* 0xffffec2418257981 */ /* 0x001ee8000c1e1900 */
[----:B---3--:R0:W-:Y:S04]  /*0b40*/  ST.E desc[UR36][R22.64+-0x14], R37 ;  /* 0xffffec2516007985 */ /* 0x0081e8000c101924 */
[----:B-1----:R-:W3:Y:S04]  /*0b50*/  LDG.E R26, desc[UR36][R24.64+-0x10] ;  /* 0xfffff024181a7981 */ /* 0x002ee8000c1e1900 */
[----:B---3--:R1:W-:Y:S04]  /*0b60*/  ST.E desc[UR36][R22.64+-0x10], R26 ;  /* 0xfffff01a16007985 */ /* 0x0083e8000c101924 */
[----:B--2---:R-:W2:Y:S04]  /*0b70*/  LDG.E R36, desc[UR36][R24.64+-0xc] ;  /* 0xfffff42418247981 */ /* 0x004ea8000c1e1900 */
        /* <DEDUP_REMOVED lines=10> */
[----:B---3--:R-:W-:Y:S04]  /*0c20*/  ST.E desc[UR36][R22.64+0x8], R26 ;  /* 0x0000081a16007985 */ /* 0x008fe8000c101924 */
[----:B--2---:R-:W2:Y:S04]  /*0c30*/  LDG.E R36, desc[UR36][R24.64+0xc] ;  /* 0x00000c2418247981 */ /* 0x004ea8000c1e1900 */
[----:B--2---:R-:W-:Y:S04]  /*0c40*/  ST.E desc[UR36][R22.64+0xc], R36 ;  /* 0x00000c2416007985 */ /* 0x004fe8000c101924 */
[----:B0-----:R-:W2:Y:S04]  /*0c50*/  LDG.E R37, desc[UR36][R24.64+0x10] ;  /* 0x0000102418257981 */ /* 0x001ea8000c1e1900 */
[----:B--2---:R0:W-:Y:S04]  /*0c60*/  ST.E desc[UR36][R22.64+0x10], R37 ;  /* 0x0000102516007985 */ /* 0x0041e8000c101924 */
[----:B0-----:R-:W2:Y:S04]  /*0c70*/  LDG.E R37, desc[UR36][R24.64+0x14] ;  /* 0x0000142418257981 */ /* 0x001ea8000c1e1900 */
[----:B--2---:R0:W-:Y:S04]  /*0c80*/  ST.E desc[UR36][R22.64+0x14], R37 ;  /* 0x0000142516007985 */ /* 0x0041e8000c101924 */
[----:B------:R-:W2:Y:S04]  /*0c90*/  LDG.E R36, desc[UR36][R24.64+0x18] ;  /* 0x0000182418247981 */ /* 0x000ea8000c1e1900 */
[----:B--2---:R1:W-:Y:S04]  /*0ca0*/  ST.E desc[UR36][R22.64+0x18], R36 ;  /* 0x0000182416007985 */ /* 0x0043e8000c101924 */
[----:B0-----:R-:W2:Y:S01]  /*0cb0*/  LDG.E R37, desc[UR36][R24.64+0x1c] ;  /* 0x00001c2418257981 */ /* 0x001ea2000c1e1900 */
[----:B------:R-:W-:-:S02]  /*0cc0*/  IADD3 R35, PT, PT, R35, 0x10, RZ ;  /* 0x0000001023237810 */ /* 0x000fc40007ffe0ff */
[----:B------:R-:W-:Y:S02]  /*0cd0*/  IADD3 R26, P3, PT, R22, 0x40, RZ ;  /* 0x00000040161a7810 */ /* 0x000fe40007f7e0ff */
[----:B------:R-:W-:Y:S02]  /*0ce0*/  ISETP.NE.AND P2, PT, R35, RZ, PT ;  /* 0x000000ff2300720c */ /* 0x000fe40003f45270 */
[----:B------:R-:W-:Y:S02]  /*0cf0*/  IADD3 R27, PT, PT, R27, 0x10, RZ ;  /* 0x000000101b1b7810 */ /* 0x000fe40007ffe0ff */
[----:B-1----:R-:W-:Y:S01]  /*0d00*/  IADD3.X R36, PT, PT, RZ, R23, RZ, P3, !PT ;  /* 0x00000017ff247210 */ /* 0x002fe20001ffe4ff */
[----:B--2---:R0:W-:Y:S08]  /*0d10*/  ST.E desc[UR36][R22.64+0x1c], R37 ;  /* 0x00001c2516007985 */ /* 0x0041f0000c101924 */
[----:B------:R-:W-:Y:S05]  /*0d20*/  @P2 BRA `(.L_x_61) ;  /* 0xfffffffc005c2947 */ /* 0x000fea000383ffff */
[----:B------:R-:W-:Y:S05]  /*0d30*/  BSYNC.RECONVERGENT B1 ;  /* 0x0000000000017941 */ /* 0x000fea0003800200 */
.L_x_60:
[----:B------:R-:W-:-:S07]  /*0d40*/  MOV R36, R8 ;  /* 0x0000000800247202 */ /* 0x000fce0000000f00 */
.L_x_59:
[----:B------:R-:W-:-:S13]  /*0d50*/  ISETP.NE.AND P2, PT, R6, RZ, PT ;  /* 0x000000ff0600720c */ /* 0x000fda0003f45270 */
[----:B------:R-:W-:Y:S05]  /*0d60*/  @!P2 BRA `(.L_x_62) ;  /* 0x000000040014a947 */ /* 0x000fea0003800000 */
[----:B------:R-:W-:Y:S01]  /*0d70*/  ISETP.NE.AND P2, PT, R7, RZ, PT ;  /* 0x000000ff0700720c */ /* 0x000fe20003f45270 */
[----:B------:R-:W-:-:S12]  /*0d80*/  @!P0 BRA `(.L_x_63) ;  /* 0x0000000000688947 */ /* 0x000fd80003800000 */
[----:B------:R-:W1:Y:S01]  /*0d90*/  LDC.64 R24, c[0x0][0x380] ;  /* 0x0000e000ff187b82 */ /* 0x000e620000000a00 */
[----:B0-----:R-:W-:-:S05]  /*0da0*/  IADD3 R23, PT, PT, R34, R36, RZ ;  /* 0x0000002422177210 */ /* 0x001fca0007ffe0ff */
[----:B-1----:R-:W-:-:S05]  /*0db0*/  IMAD.WIDE R24, R23, 0x4, R24 ;  /* 0x0000000417187825 */ /* 0x002fca00078e0218 */
[----:B------:R-:W2:Y:S01]  /*0dc0*/  LDG.E R35, desc[UR36][R24.64] ;  /* 0x0000002418237981 */ /* 0x000ea2000c1e1900 */
[C---:B------:R-:W-:Y:S01]  /*0dd0*/  IMAD.IADD R27, R33.reuse, 0x1, R36 ;  /* 0x00000001211b7824 */ /* 0x040fe200078e0224 */
[----:B------:R-:W-:-:S03]  /*0de0*/  IADD3 R23, P3, PT, R33, R36, RZ ;  /* 0x0000002421177210 */ /* 0x000fc60007f7e0ff */
[----:B------:R-:W-:Y:S01]  /*0df0*/  IMAD.WIDE.U32 R26, R27, 0x4, R16 ;  /* 0x000000041b1a7825 */ /* 0x000fe200078e0010 */
[----:B------:R-:W-:Y:S02]  /*0e00*/  IADD3.X R37, PT, PT, RZ, RZ, RZ, P3, !PT ;  /* 0x000000ffff257210 */ /* 0x000fe40001ffe4ff */
[----:B------:R-:W-:-:S04]  /*0e10*/  LEA R22, P3, R23, R16, 0x2 ;  /* 0x0000001017167211 */ /* 0x000fc800078610ff */
[----:B------:R-:W-:Y:S01]  /*0e20*/  LEA.HI.X R23, R23, R17, R37, 0x2, P3 ;  /* 0x0000001117177211 */ /* 0x000fe200018f1425 */
[----:B--2---:R0:W-:Y:S04]  /*0e30*/  ST.E desc[UR36][R26.64], R35 ;  /* 0x000000231a007985 */ /* 0x0041e8000c101924 */
[----:B------:R-:W2:Y:S04]  /*0e40*/  LDG.E R37, desc[UR36][R24.64+0x4] ;  /* 0x0000042418257981 */ /* 0x000ea8000c1e1900 */
[----:B--2---:R-:W-:Y:S04]  /*0e50*/  ST.E desc[UR36][R22.64+0x4], R37 ;  /* 0x0000042516007985 */ /* 0x004fe8000c101924 */
[----:B0-----:R-:W2:Y:S04]  /*0e60*/  LDG.E R27, desc[UR36][R24.64+0x8] ;  /* 0x00000824181b7981 */ /* 0x001ea8000c1e1900 */
        /* <DEDUP_REMOVED lines=9> */
[----:B------:R-:W3:Y:S01]  /*0f00*/  LDG.E R37, desc[UR36][R24.64+0x1c] ;  /* 0x00001c2418257981 */ /* 0x000ee2000c1e1900 */
[----:B------:R-:W-:-:S03]  /*0f10*/  IADD3 R36, PT, PT, R36, 0x8, RZ ;  /* 0x0000000824247810 */ /* 0x000fc60007ffe0ff */
[----:B---3--:R2:W-:Y:S04]  /*0f20*/  ST.E desc[UR36][R22.64+0x1c], R37 ;  /* 0x00001c2516007985 */ /* 0x0085e8000c101924 */
.L_x_63:
[----:B------:R-:W-:Y:S05]  /*0f30*/  @!P2 BRA `(.L_x_62) ;  /* 0x0000000000a0a947 */ /* 0x000fea0003800000 */
[----:B------:R-:W-:Y:S01]  /*0f40*/  ISETP.NE.AND P2, PT, R11, RZ, PT ;  /* 0x000000ff0b00720c */ /* 0x000fe20003f45270 */
[----:B------:R-:W-:-:S12]  /*0f50*/  @!P1 BRA `(.L_x_64) ;  /* 0x0000000000489947 */ /* 0x000fd80003800000 */
[----:B0-2---:R-:W0:Y:S01]  /*0f60*/  LDC.64 R22, c[0x0][0x380] ;  /* 0x0000e000ff167b82 */ /* 0x005e220000000a00 */
[----:B------:R-:W-:-:S05]  /*0f70*/  IADD3 R25, PT, PT, R34, R36, RZ ;  /* 0x0000002422197210 */ /* 0x000fca0007ffe0ff */
[----:B0-----:R-:W-:-:S05]  /*0f80*/  IMAD.WIDE R22, R25, 0x4, R22 ;  /* 0x0000000419167825 */ /* 0x001fca00078e0216 */
[----:B------:R-:W2:Y:S01]  /*0f90*/  LDG.E R35, desc[UR36][R22.64] ;  /* 0x0000002416237981 */ /* 0x000ea2000c1e1900 */
[CC--:B------:R-:W-:Y:S02]  /*0fa0*/  IADD3 R25, PT, PT, R33.reuse, R36.reuse, RZ ;  /* 0x0000002421197210 */ /* 0x0c0fe40007ffe0ff */
[----:B------:R-:W-:-:S03]  /*0fb0*/  IADD3 R27, P3, PT, R33, R36, RZ ;  /* 0x00000024211b7210 */ /* 0x000fc60007f7e0ff */
[----:B------:R-:W-:Y:S01]  /*0fc0*/  IMAD.WIDE.U32 R24, R25, 0x4, R16 ;  /* 0x0000000419187825 */ /* 0x000fe200078e0010 */
[----:B------:R-:W-:Y:S02]  /*0fd0*/  IADD3.X R37, PT, PT, RZ, RZ, RZ, P3, !PT ;  /* 0x000000ffff257210 */ /* 0x000fe40001ffe4ff */
[----:B------:R-:W-:-:S04]  /*0fe0*/  LEA R26, P3, R27, R16, 0x2 ;  /* 0x000000101b1a7211 */ /* 0x000fc800078610ff */
[----:B------:R-:W-:Y:S01]  /*0ff0*/  LEA.HI.X R27, R27, R17, R37, 0x2, P3 ;  /* 0x000000111b1b7211 */ /* 0x000fe200018f1425 */
[----:B--2---:R0:W-:Y:S04]  /*1000*/  ST.E desc[UR36][R24.64], R35 ;  /* 0x0000002318007985 */ /* 0x0041e8000c101924 */
[----:B------:R-:W2:Y:S04]  /*1010*/  LDG.E R37, desc[UR36][R22.64+0x4] ;  /* 0x0000042416257981 */ /* 0x000ea8000c1e1900 */
[----:B--2---:R1:W-:Y:S04]  /*1020*/  ST.E desc[UR36][R26.64+0x4], R37 ;  /* 0x000004251a007985 */ /* 0x0043e8000c101924 */
[----:B0-----:R-:W2:Y:S04]  /*1030*/  LDG.E R25, desc[UR36][R22.64+0x8] ;  /* 0x0000082416197981 */ /* 0x001ea8000c1e1900 */
[----:B--2---:R1:W-:Y:S04]  /*1040*/  ST.E desc[UR36][R26.64+0x8], R25 ;  /* 0x000008191a007985 */ /* 0x0043e8000c101924 */
[----:B------:R-:W2:Y:S01]  /*1050*/  LDG.E R35, desc[UR36][R22.64+0xc] ;  /* 0x00000c2416237981 */ /* 0x000ea2000c1e1900 */
[----:B------:R-:W-:-:S03]  /*1060*/  IADD3 R36, PT, PT, R36, 0x4, RZ ;  /* 0x0000000424247810 */ /* 0x000fc60007ffe0ff */
[----:B--2---:R1:W-:Y:S04]  /*1070*/  ST.E desc[UR36][R26.64+0xc], R35 ;  /* 0x00000c231a007985 */ /* 0x0043e8000c101924 */
.L_x_64:
[----:B------:R-:W-:Y:S05]  /*1080*/  @!P2 BRA `(.L_x_62) ;  /* 0x00000000004ca947 */ /* 0x000fea0003800000 */
[----:B0-2---:R-:W0:Y:S01]  /*1090*/  LDC.64 R22, c[0x0][0x380] ;  /* 0x0000e000ff167b82 */ /* 0x005e220000000a00 */
[----:B-1----:R-:W-:-:S04]  /*10a0*/  IMAD.IADD R25, R34, 0x1, R36 ;  /* 0x0000000122197824 */ /* 0x002fc800078e0224 */
[----:B0-----:R-:W-:-:S05]  /*10b0*/  IMAD.WIDE R22, R25, 0x4, R22 ;  /* 0x0000000419167825 */ /* 0x001fca00078e0216 */
[----:B------:R-:W2:Y:S01]  /*10c0*/  LDG.E R27, desc[UR36][R22.64] ;  /* 0x00000024161b7981 */ /* 0x000ea2000c1e1900 */
[----:B------:R-:W-:Y:S02]  /*10d0*/  IADD3 R25, PT, PT, R33, R36, RZ ;  /* 0x0000002421197210 */ /* 0x000fe40007ffe0ff */
[----:B------:R-:W-:-:S03]  /*10e0*/  ISETP.NE.AND P2, PT, R11, 0x1, PT ;  /* 0x000000010b00780c */ /* 0x000fc60003f45270 */
[----:B------:R-:W-:-:S05]  /*10f0*/  IMAD.WIDE.U32 R24, R25, 0x4, R16 ;  /* 0x0000000419187825 */ /* 0x000fca00078e0010 */
[----:B--2---:R3:W-:Y:S05]  /*1100*/  ST.E desc[UR36][R24.64], R27 ;  /* 0x0000001b18007985 */ /* 0x0047ea000c101924 */
[----:B------:R-:W-:Y:S05]  /*1110*/  @!P2 BRA `(.L_x_62) ;  /* 0x000000000028a947 */ /* 0x000fea0003800000 */
[----:B---3--:R-:W2:Y:S01]  /*1120*/  LDG.E R27, desc[UR36][R22.64+0x4] ;  /* 0x00000424161b7981 */ /* 0x008ea2000c1e1900 */
[----:B------:R-:W-:-:S04]  /*1130*/  IADD3 R33, P2, PT, R33, R36, RZ ;  /* 0x0000002421217210 */ /* 0x000fc80007f5e0ff */
[----:B------:R-:W-:Y:S02]  /*1140*/  IADD3.X R25, PT, PT, RZ, RZ, RZ, P2, !PT ;  /* 0x000000ffff197210 */ /* 0x000fe400017fe4ff */
[----:B------:R-:W-:-:S04]  /*1150*/  LEA R24, P2, R33, R16, 0x2 ;  /* 0x0000001021187211 */ /* 0x000fc800078410ff */
[----:B------:R-:W-:Y:S02]  /*1160*/  LEA.HI.X R25, R33, R17, R25, 0x2, P2 ;  /* 0x0000001121197211 */ /* 0x000fe400010f1419 */
[----:B------:R-:W-:-:S03]  /*1170*/  ISETP.NE.AND P2, PT, R11, 0x2, PT ;  /* 0x000000020b00780c */ /* 0x000fc60003f45270 */
[----:B--2---:R4:W-:Y:S10]  /*1180*/  ST.E desc[UR36][R24.64+0x4], R27 ;  /* 0x0000041b18007985 */ /* 0x0049f4000c101924 */
[----:B------:R-:W-:Y:S05]  /*1190*/  @!P2 BRA `(.L_x_62) ;  /* 0x000000000008a947 */ /* 0x000fea0003800000 */
[----:B------:R-:W2:Y:S04]  /*11a0*/  LDG.E R23, desc[UR36][R22.64+0x8] ;  /* 0x0000082416177981 */ /* 0x000ea8000c1e1900 */
[----:B--2---:R0:W-:Y:S02]  /*11b0*/  ST.E desc[UR36][R24.64+0x8], R23 ;  /* 0x0000081718007985 */ /* 0x0041e4000c101924 */
.L_x_62:
[----:B------:R-:W-:-:S04]  /*11c0*/  IADD3 R31, PT, PT, R31, 0x1, RZ ;  /* 0x000000011f1f7810 */ /* 0x000fc80007ffe0ff */
[----:B------:R-:W-:-:S13]  /*11d0*/  ISETP.NE.AND P2, PT, R31, R32, PT ;  /* 0x000000201f00720c */ /* 0x000fda0003f45270 */
[----:B------:R-:W-:Y:S05]  /*11e0*/  @P2 BRA `(.L_x_65) ;  /* 0xfffffff400f82947 */ /* 0x000fea000383ffff */
[----:B------:R-:W-:Y:S05]  /*11f0*/  BSYNC.RECONVERGENT B0 ;  /* 0x0000000000007941 */ /* 0x000fea0003800200 */
.L_x_58:
[----:B------:R-:W-:Y:S01]  /*1200*/  ISETP.GE.U32.AND P2, PT, R0, 0x4, PT ;  /* 0x000000040000780c */ /* 0x000fe20003f46070 */
[----:B-1234-:R-:W-:Y:S02]  /*1210*/  HFMA2 R27, -RZ, RZ, 0, 0 ;  /* 0x00000000ff1b7431 */ /* 0x01efe400000001ff */
[----:B------:R-:W-:-:S10]  /*1220*/  IMAD R26, R13, R0, RZ ;  /* 0x000000000d1a7224 */ /* 0x000fd400078e02ff */
[----:B------:R-:W-:Y:S05]  /*1230*/  @!P2 BRA `(.L_x_66) ;  /* 0x00000000004ca947 */ /* 0x000fea0003800000 */
[----:B------:R-:W-:Y:S01]  /*1240*/  BSSY.RECONVERGENT B0, `(.L_x_67) ;  /* 0x0000011000007945 */ /* 0x000fe20003800200 */
[----:B------:R-:W-:-:S07]  /*1250*/  MOV R27, RZ ;  /* 0x000000ff001b7202 */ /* 0x000fce0000000f00 */
.L_x_68:
[----:B0-----:R-:W0:Y:S01]  /*1260*/  LDC.64 R24, c[0x0][0x388] ;  /* 0x0000e200ff187b82 */ /* 0x001e220000000a00 */
[----:B-1----:R-:W-:-:S05]  /*1270*/  IADD3 R23, PT, PT, R26, R27, RZ ;  /* 0x0000001b1a177210 */ /* 0x002fca0007ffe0ff */
[----:B0-----:R-:W-:-:S05]  /*1280*/  IMAD.WIDE R24, R23, 0x4, R24 ;  /* 0x0000000417187825 */ /* 0x001fca00078e0218 */
[----:B------:R-:W2:Y:S01]  /*1290*/  LDG.E R31, desc[UR36][R24.64] ;  /* 0x00000024181f7981 */ /* 0x000ea2000c1e1900 */
[----:B------:R-:W-:-:S05]  /*12a0*/  IMAD.WIDE.U32 R22, R27, 0x4, R4 ;  /* 0x000000041b167825 */ /* 0x000fca00078e0004 */
[----:B--2---:R1:W-:Y:S04]  /*12b0*/  ST.E desc[UR36][R22.64], R31 ;  /* 0x0000001f16007985 */ /* 0x0043e8000c101924 */
[----:B------:R-:W2:Y:S04]  /*12c0*/  LDG.E R33, desc[UR36][R24.64+0x4] ;  /* 0x0000042418217981 */ /* 0x000ea8000c1e1900 */
[----:B--2---:R1:W-:Y:S04]  /*12d0*/  ST.E desc[UR36][R22.64+0x4], R33 ;  /* 0x0000042116007985 */ /* 0x0043e8000c101924 */
[----:B------:R-:W2:Y:S04]  /*12e0*/  LDG.E R35, desc[UR36][R24.64+0x8] ;  /* 0x0000082418237981 */ /* 0x000ea8000c1e1900 */
[----:B--2---:R1:W-:Y:S04]  /*12f0*/  ST.E desc[UR36][R22.64+0x8], R35 ;  /* 0x0000082316007985 */ /* 0x0043e8000c101924 */
[----:B------:R-:W2:Y:S01]  /*1300*/  LDG.E R37, desc[UR36][R24.64+0xc] ;  /* 0x00000c2418257981 */ /* 0x000ea2000c1e1900 */
[----:B------:R-:W-:-:S05]  /*1310*/  VIADD R27, R27, 0x4 ;  /* 0x000000041b1b7836 */ /* 0x000fca0000000000 */
[----:B------:R-:W-:Y:S01]  /*1320*/  ISETP.NE.AND P2, PT, R27, R15, PT ;  /* 0x0000000f1b00720c */ /* 0x000fe20003f45270 */
[----:B--2---:R1:W-:-:S12]  /*1330*/  ST.E desc[UR36][R22.64+0xc], R37 ;  /* 0x00000c2516007985 */ /* 0x0043d8000c101924 */
[----:B------:R-:W-:Y:S05]  /*1340*/  @P2 BRA `(.L_x_68) ;  /* 0xfffffffc00c42947 */ /* 0x000fea000383ffff */
[----:B------:R-:W-:Y:S05]  /*1350*/  BSYNC.RECONVERGENT B0 ;  /* 0x0000000000007941 */ /* 0x000fea0003800200 */
.L_x_67:
[----:B------:R-:W-:-:S07]  /*1360*/  MOV R27, R15 ;  /* 0x0000000f001b7202 */ /* 0x000fce0000000f00 */
.L_x_66:
[----:B------:R-:W-:Y:S02]  /*1370*/  LOP3.LUT P2, RZ, R9, 0x1, RZ, 0xc0, !PT ;  /* 0x0000000109ff7812 */ /* 0x000fe4000784c0ff */
[----:B------:R-:W-:-:S11]  /*1380*/  ISETP.GE.U32.AND P3, PT, R0, 0x10, PT ;  /* 0x000000100000780c */ /* 0x000fd60003f66070 */
[----:B------:R-:W-:Y:S05]  /*1390*/  @!P2 BRA `(.L_x_69) ;  /* 0x000000000018a947 */ /* 0x000fea0003800000 */
[----:B01----:R-:W0:Y:S01]  /*13a0*/  LDC.64 R22, c[0x0][0x388] ;  /* 0x0000e200ff167b82 */ /* 0x003e220000000a00 */
[----:B------:R-:W-:-:S05]  /*13b0*/  IADD3 R25, PT, PT, R26, R27, RZ ;  /* 0x0000001b1a197210 */ /* 0x000fca0007ffe0ff */
[----:B0-----:R-:W-:-:S06]  /*13c0*/  IMAD.WIDE R24, R25, 0x4, R22 ;  /* 0x0000000419187825 */ /* 0x001fcc00078e0216 */
[----:B------:R-:W2:Y:S01]  /*13d0*/  LDG.E R25, desc[UR36][R24.64] ;  /* 0x0000002418197981 */ /* 0x000ea2000c1e1900 */
[----:B------:R-:W-:-:S05]  /*13e0*/  IMAD.WIDE.U32 R22, R27, 0x4, R4 ;  /* 0x000000041b167825 */ /* 0x000fca00078e0004 */
[----:B--2---:R2:W-:Y:S02]  /*13f0*/  ST.E desc[UR36][R22.64], R25 ;  /* 0x0000001916007985 */ /* 0x0045e4000c101924 */
.L_x_69:
[----:B------:R-:W-:Y:S01]  /*1400*/  CS2R R26, SRZ ;  /* 0x00000000001a7805 */ /* 0x000fe2000001ff00 */
[----:B------:R-:W-:Y:S06]  /*1410*/  @!P3 BRA `(.L_x_70) ;  /* 0x0000000000e4b947 */ /* 0x000fec0003800000 */
[----:B------:R-:W-:Y:S01]  /*1420*/  BSSY.RECONVERGENT B0, `(.L_x_71) ;  /* 0x0000037000007945 */ /* 0x000fe20003800200 */
[----:B------:R-:W-:-:S07]  /*1430*/  CS2R R26, SRZ ;  /* 0x00000000001a7805 */ /* 0x000fce000001ff00 */
.L_x_72:
[----:B0-2---:R-:W-:-:S04]  /*1440*/  IMAD.WIDE.U32 R24, R27, 0x4, R4 ;  /* 0x000000041b187825 */ /* 0x005fc800078e0004 */
[----:B-1----:R-:W-:Y:S01]  /*1450*/  IMAD.WIDE.U32 R22, R27, 0x4, R16 ;  /* 0x000000041b167825 */ /* 0x002fe200078e0010 */
[----:B------:R-:W2:Y:S04]  /*1460*/  LD.E R31, desc[UR36][R24.64] ;  /* 0x00000024181f7980 */ /* 0x000ea8000c101900 */
[----:B------:R-:W2:Y:S04]  /*1470*/  LD.E R30, desc[UR36][R22.64] ;  /* 0x00000024161e7980 */ /* 0x000ea8000c101900 */
[----:B------:R-:W3:Y:S04]  /*1480*/  LD.E R33, desc[UR36][R24.64+0x4] ;  /* 0x0000042418217980 */ /* 0x000ee8000c101900 */
[----:B------:R-:W3:Y:S04]  /*1490*/  LD.E R32, desc[UR36][R22.64+0x4] ;  /* 0x0000042416207980 */ /* 0x000ee8000c101900 */
[----:B------:R-:W4:Y:S04]  /*14a0*/  LD.E R34, desc[UR36][R22.64+0x30] ;  /* 0x0000302416227980 */ /* 0x000f28000c101900 */
[----:B------:R-:W5:Y:S04]  /*14b0*/  LD.E R35, desc[UR36][R22.64+0x34] ;  /* 0x0000342416237980 */ /* 0x000f68000c101900 */
[----:B------:R-:W5:Y:S04]  /*14c0*/  LD.E R36, desc[UR36][R22.64+0x38] ;  /* 0x0000382416247980 */ /* 0x000f68000c101900 */
[----:B------:R-:W5:Y:S01]  /*14d0*/  LD.E R37, desc[UR36][R22.64+0x3c] ;  /* 0x00003c2416257980 */ /* 0x000f62000c101900 */
[----:B--2---:R-:W-:-:S03]  /*14e0*/  FFMA R30, R31, R30, R26 ;  /* 0x0000001e1f1e7223 */ /* 0x004fc6000000001a */
[----:B------:R-:W2:Y:S04]  /*14f0*/  LD.E R31, desc[UR36][R24.64+0x8] ;  /* 0x00000824181f7980 */ /* 0x000ea8000c101900 */
[----:B------:R-:W2:Y:S01]  /*1500*/  LD.E R26, desc[UR36][R22.64+0x8] ;  /* 0x00000824161a7980 */ /* 0x000ea2000c101900 */
[----:B---3--:R-:W-:-:S03]  /*1510*/  FFMA R30, R33, R32, R30 ;  /* 0x00000020211e7223 */ /* 0x008fc6000000001e */
[----:B------:R-:W3:Y:S04]  /*1520*/  LD.E R33, desc[UR36][R24.64+0xc] ;  /* 0x00000c2418217980 */ /* 0x000ee8000c101900 */
[----:B------:R-:W3:Y:S01]  /*1530*/  LD.E R32, desc[UR36][R22.64+0xc] ;  /* 0x00000c2416207980 */ /* 0x000ee2000c101900 */
        /* <DEDUP_REMOVED lines=25> */
[----:B------:R-:W5:Y:S04]  /*16d0*/  LD.E R31, desc[UR36][R24.64+0x34] ;  /* 0x00003424181f7980 */ /* 0x000f68000c101900 */
[----:B------:R-:W2:Y:S01]  /*16e0*/  LD.E R30, desc[UR36][R24.64+0x3c] ;  /* 0x00003c24181e7980 */ /* 0x000ea2000c101900 */
[----:B---3--:R-:W-:-:S03]  /*16f0*/  FFMA R32, R33, R32, R26 ;  /* 0x0000002021207223 */ /* 0x008fc6000000001a */
[----:B------:R-:W4:Y:S04]  /*1700*/  LD.E R33, desc[UR36][R24.64+0x30] ;  /* 0x0000302418217980 */ /* 0x000f28000c101900 */
[----:B------:R-:W3:Y:S01]  /*1710*/  LD.E R26, desc[UR36][R24.64+0x38] ;  /* 0x00003824181a7980 */ /* 0x000ee2000c101900 */
[----:B------:R-:W-:-:S04]  /*1720*/  IADD3 R27, PT, PT, R27, 0x10, RZ ;  /* 0x000000101b1b7810 */ /* 0x000fc80007ffe0ff */
[----:B------:R-:W-:Y:S01]  /*1730*/  ISETP.NE.AND P3, PT, R27, R28, PT ;  /* 0x0000001c1b00720c */ /* 0x000fe20003f65270 */
[----:B----4-:R-:W-:-:S04]  /*1740*/  FFMA R32, R33, R34, R32 ;  /* 0x0000002221207223 */ /* 0x010fc80000000020 */
[----:B-----5:R-:W-:-:S04]  /*1750*/  FFMA R31, R31, R35, R32 ;  /* 0x000000231f1f7223 */ /* 0x020fc80000000020 */
[----:B---3--:R-:W-:-:S04]  /*1760*/  FFMA R31, R26, R36, R31 ;  /* 0x000000241a1f7223 */ /* 0x008fc8000000001f */
[----:B--2---:R-:W-:Y:S01]  /*1770*/  FFMA R26, R30, R37, R31 ;  /* 0x000000251e1a7223 */ /* 0x004fe2000000001f */
[----:B------:R-:W-:Y:S06]  /*1780*/  @P3 BRA `(.L_x_72) ;  /* 0xfffffffc002c3947 */ /* 0x000fec000383ffff */
[----:B------:R-:W-:Y:S05]  /*1790*/  BSYNC.RECONVERGENT B0 ;  /* 0x0000000000007941 */ /* 0x000fea0003800200 */
.L_x_71:
[----:B------:R-:W-:-:S07]  /*17a0*/  MOV R27, R28 ;  /* 0x0000001c001b7202 */ /* 0x000fce0000000f00 */
.L_x_70:
[----:B------:R-:W-:-:S13]  /*17b0*/  ISETP.NE.AND P3, PT, R12, RZ, PT ;  /* 0x000000ff0c00720c */ /* 0x000fda0003f65270 */
[----:B------:R-:W-:Y:S05]  /*17c0*/  @!P3 BRA `(.L_x_73) ;  /* 0x0000000000d8b947 */ /* 0x000fea0003800000 */
[----:B012---:R-:W-:Y:S02]  /*17d0*/  IADD3 R22, PT, PT, R12, -0x1, RZ ;  /* 0xffffffff0c167810 */ /* 0x007fe40007ffe0ff */
[----:B------:R-:W-:Y:S02]  /*17e0*/  ISETP.NE.AND P4, PT, R14, RZ, PT ;  /* 0x000000ff0e00720c */ /* 0x000fe40003f85270 */
[----:B------:R-:W-:-:S13]  /*17f0*/  ISETP.GE.U32.AND P3, PT, R22, 0x7, PT ;  /* 0x000000071600780c */ /* 0x000fda0003f66070 */
[----:B------:R-:W-:Y:S05]  /*1800*/  @!P3 BRA `(.L_x_74) ;  /* 0x00000000006cb947 */ /* 0x000fea0003800000 */
[----:B------:R-:W-:-:S04]  /*1810*/  IMAD.WIDE.U32 R24, R27, 0x4, R4 ;  /* 0x000000041b187825 */ /* 0x000fc800078e0004 */
[----:B------:R-:W-:Y:S01]  /*1820*/  IMAD.WIDE.U32 R22, R27, 0x4, R16 ;  /* 0x000000041b167825 */ /* 0x000fe200078e0010 */
        /* <DEDUP_REMOVED lines=20> */
[----:B------:R-:W-:Y:S01]  /*1970*/  IADD3 R27, PT, PT, R27, 0x8, RZ ;  /* 0x000000081b1b7810 */ /* 0x000fe20007ffe0ff */
[----:B----4-:R-:W-:-:S04]  /*1980*/  FFMA R32, R33, R34, R32 ;  /* 0x0000002221207223 */ /* 0x010fc80000000020 */
[----:B-----5:R-:W-:-:S04]  /*1990*/  FFMA R31, R31, R35, R32 ;  /* 0x000000231f1f7223 */ /* 0x020fc80000000020 */
[----:B---3--:R-:W-:-:S04]  /*19a0*/  FFMA R31, R26, R36, R31 ;  /* 0x000000241a1f7223 */ /* 0x008fc8000000001f */
[----:B--2---:R-:W-:-:S07]  /*19b0*/  FFMA R26, R30, R37, R31 ;  /* 0x000000251e1a7223 */ /* 0x004fce000000001f */
.L_x_74:
[----:B------:R-:W-:Y:S05]  /*19c0*/  @!P4 BRA `(.L_x_73) ;  /* 0x000000000058c947 */ /* 0x000fea0003800000 */
[----:B------:R-:W-:-:S05]  /*19d0*/  VIADD R22, R14, 0xffffffff ;  /* 0xffffffff0e167836 */ /* 0x000fca0000000000 */
[----:B------:R-:W-:-:S13]  /*19e0*/  ISETP.GE.U32.AND P3, PT, R22, 0x3, PT ;  /* 0x000000031600780c */ /* 0x000fda0003f66070 */
[----:B------:R-:W-:-:S04]  /*19f0*/  @P3 IMAD.WIDE.U32 R24, R27, 0x4, R4 ;  /* 0x000000041b183825 */ /* 0x000fc800078e0004 */
[C---:B------:R-:W-:Y:S01]  /*1a00*/  @P3 IMAD.WIDE.U32 R22, R27.reuse, 0x4, R16 ;  /* 0x000000041b163825 */ /* 0x040fe200078e0010 */
[----:B------:R-:W2:Y:S04]  /*1a10*/  @P3 LD.E R31, desc[UR36][R24.64] ;  /* 0x00000024181f3980 */ /* 0x000ea8000c101900 */
[----:B------:R-:W2:Y:S01]  /*1a20*/  @P3 LD.E R30, desc[UR36][R22.64] ;  /* 0x00000024161e3980 */ /* 0x000ea2000c101900 */
[----:B------:R-:W-:-:S03]  /*1a30*/  @P3 IADD3 R27, PT, PT, R27, 0x4, RZ ;  /* 0x000000041b1b3810 */ /* 0x000fc60007ffe0ff */
[----:B------:R-:W3:Y:S04]  /*1a40*/  @P3 LD.E R35, desc[UR36][R24.64+0x4] ;  /* 0x0000042418233980 */ /* 0x000ee8000c101900 */
[----:B------:R-:W4:Y:S04]  /*1a50*/  @P3 LD.E R34, desc[UR36][R24.64+0x8] ;  /* 0x0000082418223980 */ /* 0x000f28000c101900 */
[----:B------:R-:W5:Y:S01]  /*1a60*/  @P3 LD.E R36, desc[UR36][R24.64+0xc] ;  /* 0x00000c2418243980 */ /* 0x000f62000c101900 */
[----:B------:R-:W-:-:S03]  /*1a70*/  @P2 IMAD.WIDE.U32 R32, R27, 0x4, R4 ;  /* 0x000000041b202825 */ /* 0x000fc600078e0004 */
[----:B------:R-:W4:Y:S04]  /*1a80*/  @P3 LD.E R37, desc[UR36][R22.64+0x8] ;  /* 0x0000082416253980 */ /* 0x000f28000c101900 */
[----:B------:R-:W5:Y:S04]  /*1a90*/  @P2 LD.E R33, desc[UR36][R32.64] ;  /* 0x0000002420212980 */ /* 0x000f68000c101900 */
[----:B------:R-:W3:Y:S04]  /*1aa0*/  @P3 LD.E R24, desc[UR36][R22.64+0x4] ;  /* 0x0000042416183980 */ /* 0x000ee8000c101900 */
[----:B------:R2:W5:Y:S02]  /*1ab0*/  @P3 LD.E R23, desc[UR36][R22.64+0xc] ;  /* 0x00000c2416173980 */ /* 0x000564000c101900 */
[----:B--2---:R-:W-:Y:S01]  /*1ac0*/  @P3 FFMA R22, R31, R30, R26 ;  /* 0x0000001e1f163223 */ /* 0x004fe2000000001a */
[----:B------:R-:W-:-:S06]  /*1ad0*/  @P2 IMAD.WIDE.U32 R30, R27, 0x4, R16 ;  /* 0x000000041b1e2825 */ /* 0x000fcc00078e0010 */
[----:B------:R-:W2:Y:S01]  /*1ae0*/  @P2 LD.E R30, desc[UR36][R30.64] ;  /* 0x000000241e1e2980 */ /* 0x000ea2000c101900 */
[----:B---3--:R-:W-:-:S04]  /*1af0*/  @P3 FFMA R35, R35, R24, R22 ;  /* 0x0000001823233223 */ /* 0x008fc80000000016 */
[----:B----4-:R-:W-:-:S04]  /*1b00*/  @P3 FFMA R35, R34, R37, R35 ;  /* 0x0000002522233223 */ /* 0x010fc80000000023 */
[----:B-----5:R-:W-:-:S04]  /*1b10*/  @P3 FFMA R26, R36, R23, R35 ;  /* 0x00000017241a3223 */ /* 0x020fc80000000023 */
[----:B--2---:R-:W-:-:S07]  /*1b20*/  @P2 FFMA R26, R33, R30, R26 ;  /* 0x0000001e211a2223 */ /* 0x004fce000000001a */
.L_x_73:
[----:B------:R-:W3:Y:S01]  /*1b30*/  LDCU UR4, c[0x0][0x398] ;  /* 0x00007300ff0477ac */ /* 0x000ee20008000800 */
[----:B012---:R-:W0:Y:S01]  /*1b40*/  LDC.64 R22, c[0x0][0x390] ;  /* 0x0000e400ff167b82 */ /* 0x007e220000000a00 */
[C---:B---3--:R-:W-:Y:S01]  /*1b50*/  IMAD R24, R13.reuse, UR4, R2 ;  /* 0x000000040d187c24 */ /* 0x048fe2000f8e0202 */
[----:B------:R-:W-:-:S03]  /*1b60*/  IADD3 R13, PT, PT, R13, 0x1, RZ ;  /* 0x000000010d0d7810 */ /* 0x000fc60007ffe0ff */
[----:B------:R-:W-:Y:S01]  /*1b70*/  IMAD R25, R24, UR4, R3 ;  /* 0x0000000418197c24 */ /* 0x000fe2000f8e0203 */
[----:B------:R-:W1:Y:S03]  /*1b80*/  LDCU UR4, c[0x0][0x3a0] ;  /* 0x00007400ff0477ac */ /* 0x000e660008000800 */
[----:B0-----:R-:W-:-:S05]  /*1b90*/  IMAD.WIDE R22, R25, 0x4, R22 ;  /* 0x0000000419167825 */ /* 0x001fca00078e0216 */
[----:B------:R0:W-:Y:S01]  /*1ba0*/  STG.E desc[UR36][R22.64], R26 ;  /* 0x0000001a16007986 */ /* 0x0001e2000c101924 */
[----:B-1----:R-:W-:-:S13]  /*1bb0*/  ISETP.NE.AND P2, PT, R13, UR4, PT ;  /* 0x000000040d007c0c */ /* 0x002fda000bf45270 */
[----:B0-----:R-:W-:Y:S05]  /*1bc0*/  @!P2 EXIT ;  /* 0x000000000000a94d */ /* 0x001fea0003800000 */
[----:B------:R-:W-:Y:S05]  /*1bd0*/  BRA `(.L_x_75) ;  /* 0xffffffec00707947 */ /* 0x000fea000383ffff */
.L_x_57:
[----:B------:R-:W-:Y:S01]  /*1be0*/  VIMNMX.U32 R12, PT, PT, R0, 0x1, !PT ;  /* 0x00000001000c7848 */ /* 0x000fe20007fe0000 */
[----:B------:R-:W-:-:S03]  /*1bf0*/  HFMA2 R11, -RZ, RZ, 0, 0 ;  /* 0x00000000ff0b7431 */ /* 0x000fc600000001ff */
[C---:B------:R-:W-:Y:S02]  /*1c00*/  LOP3.LUT R28, R12.reuse, 0xd, RZ, 0xc0, !PT ;  /* 0x0000000d0c1c7812 */ /* 0x040fe400078ec0ff */
[----:B------:R-:W-:Y:S02]  /*1c10*/  LOP3.LUT R29, R12, 0x5, RZ, 0xc0, !PT ;  /* 0x000000050c1d7812 */ /* 0x000fe400078ec0ff */
[----:B------:R-:W-:Y:S02]  /*1c20*/  IADD3 R6, PT, PT, R28, -0x1, RZ ;  /* 0xffffffff1c067810 */ /* 0x000fe40007ffe0ff */
[----:B------:R-:W-:Y:S02]  /*1c30*/  IADD3 R7, PT, PT, R29, -0x1, RZ ;  /* 0xffffffff1d077810 */ /* 0x000fe40007ffe0ff */
[C---:B------:R-:W-:Y:S02]  /*1c40*/  LOP3.LUT R30, R12.reuse, 0x1, RZ, 0xc0, !PT ;  /* 0x000000010c1e7812 */ /* 0x040fe400078ec0ff */
[----:B------:R-:W-:-:S02]  /*1c50*/  LOP3.LUT R10, R12, 0xfffffffc, RZ, 0xc0, !PT ;  /* 0xfffffffc0c0a7812 */ /* 0x000fc400078ec0ff */
[----:B------:R-:W-:Y:S02]  /*1c60*/  ISETP.GE.U32.AND P0, PT, R6, 0x7, PT ;  /* 0x000000070600780c */ /* 0x000fe40003f06070 */
[----:B------:R-:W-:Y:S02]  /*1c70*/  ISETP.GE.U32.AND P1, PT, R7, 0x3, PT ;  /* 0x000000030700780c */ /* 0x000fe40003f26070 */
[----:B------:R-:W-:-:S11]  /*1c80*/  LOP3.LUT R12, R12, 0xfffffff0, RZ, 0xc0, !PT ;  /* 0xfffffff00c0c7812 */ /* 0x000fd600078ec0ff */
.L_x_85:
[----:B------:R-:W-:Y:S01]  /*1c90*/  ISETP.GE.U32.AND P2, PT, R0, 0x4, PT ;  /* 0x000000040000780c */ /* 0x000fe20003f46070 */
[----:B------:R-:W-:Y:S01]  /*1ca0*/  IMAD R14, R11, R0, RZ ;  /* 0x000000000b0e7224 */ /* 0x000fe200078e02ff */
[----:B------:R-:W-:-:S11]  /*1cb0*/  MOV R9, RZ ;  /* 0x000000ff00097202 */ /* 0x000fd60000000f00 */
[----:B------:R-:W-:Y:S05]  /*1cc0*/  @!P2 BRA `(.L_x_76) ;  /* 0x00000000004ca947 */ /* 0x000fea0003800000 */
[----:B------:R-:W-:Y:S01]  /*1cd0*/  BSSY.RECONVERGENT B0, `(.L_x_77) ;  /* 0x0000011000007945 */ /* 0x000fe20003800200 */
[----:B------:R-:W-:-:S07]  /*1ce0*/  IMAD.MOV.U32 R13, RZ, RZ, RZ ;  /* 0x000000ffff0d7224 */ /* 0x000fce00078e00ff */
.L_x_78:
[----:B0-----:R-:W0:Y:S01]  /*1cf0*/  LDC.64 R8, c[0x0][0x388] ;  /* 0x0000e200ff087b82 */ /* 0x001e220000000a00 */
[----:B------:R-:W-:-:S05]  /*1d00*/  IADD3 R7, PT, PT, R14, R13, RZ ;  /* 0x0000000d0e077210 */ /* 0x000fca0007ffe0ff */
        /* <DEDUP_REMOVED lines=9> */
[----:B------:R-:W-:-:S04]  /*1da0*/  IADD3 R13, PT, PT, R13, 0x4, RZ ;  /* 0x000000040d0d7810 */ /* 0x000fc80007ffe0ff */
[----:B------:R-:W-:Y:S01]  /*1db0*/  ISETP.NE.AND P2, PT, R13, R10, PT ;  /* 0x0000000a0d00720c */ /* 0x000fe20003f45270 */
[----:B--2---:R0:W-:-:S12]  /*1dc0*/  ST.E desc[UR36][R6.64+0xc], R23 ;  /* 0x00000c1706007985 */ /* 0x0041d8000c101924 */
[----:B------:R-:W-:Y:S05]  /*1dd0*/  @P2 BRA `(.L_x_78) ;  /* 0xfffffffc00c42947 */ /* 0x000fea000383ffff */
[----:B------:R-:W-:Y:S05]  /*1de0*/  BSYNC.RECONVERGENT B0 ;  /* 0x0000000000007941 */ /* 0x000fea0003800200 */
.L_x_77:
[----:B------:R-:W-:-:S07]  /*1df0*/  MOV R9, R10 ;  /* 0x0000000a00097202 */ /* 0x000fce0000000f00 */
.L_x_76:
[----:B------:R-:W-:Y:S02]  /*1e00*/  ISETP.NE.AND P2, PT, R30, RZ, PT ;  /* 0x000000ff1e00720c */ /* 0x000fe40003f45270 */
[----:B------:R-:W-:-:S11]  /*1e10*/  ISETP.GE.U32.AND P3, PT, R0, 0x10, PT ;  /* 0x000000100000780c */ /* 0x000fd60003f66070 */
[----:B------:R-:W-:Y:S05]  /*1e20*/  @!P2 BRA `(.L_x_79) ;  /* 0x000000000018a947 */ /* 0x000fea0003800000 */
[----:B0-----:R-:W0:Y:S01]  /*1e30*/  LDC.64 R6, c[0x0][0x388] ;  /* 0x0000e200ff067b82 */ /* 0x001e220000000a00 */
[----:B------:R-:W-:-:S05]  /*1e40*/  IADD3 R13, PT, PT, R14, R9, RZ ;  /* 0x000000090e0d7210 */ /* 0x000fca0007ffe0ff */
[----:B0-----:R-:W-:-:S06]  /*1e50*/  IMAD.WIDE R6, R13, 0x4, R6 ;  /* 0x000000040d067825 */ /* 0x001fcc00078e0206 */
[----:B------:R-:W2:Y:S01]  /*1e60*/  LDG.E R7, desc[UR36][R6.64] ;  /* 0x0000002406077981 */ /* 0x000ea2000c1e1900 */
[----:B------:R-:W-:-:S05]  /*1e70*/  IMAD.WIDE.U32 R8, R9, 0x4, R4 ;  /* 0x0000000409087825 */ /* 0x000fca00078e0004 */
[----:B--2---:R1:W-:Y:S02]  /*1e80*/  ST.E desc[UR36][R8.64], R7 ;  /* 0x0000000708007985 */ /* 0x0043e4000c101924 */
.L_x_79:
[----:B------:R-:W-:Y:S01]  /*1e90*/  HFMA2 R14, -RZ, RZ, 0, 0 ;  /* 0x00000000ff0e7431 */ /* 0x000fe200000001ff */
[----:B------:R-:W-:Y:S01]  /*1ea0*/  MOV R13, RZ ;  /* 0x000000ff000d7202 */ /* 0x000fe20000000f00 */
[----:B------:R-:W-:Y:S06]  /*1eb0*/  @!P3 BRA `(.L_x_80) ;  /* 0x0000000000e8b947 */ /* 0x000fec0003800000 */
[----:B------:R-:W-:Y:S01]  /*1ec0*/  BSSY.RECONVERGENT B0, `(.L_x_81) ;  /* 0x0000038000007945 */ /* 0x000fe20003800200 */
[----:B------:R-:W-:Y:S01]  /*1ed0*/  IMAD.MOV.U32 R14, RZ, RZ, RZ ;  /* 0x000000ffff0e7224 */ /* 0x000fe200078e00ff */
[----:B------:R-:W-:-:S07]  /*1ee0*/  MOV R13, RZ ;  /* 0x000000ff000d7202 */ /* 0x000fce0000000f00 */
.L_x_82:
[----:B01----:R-:W-:-:S04]  /*1ef0*/  IMAD.WIDE.U32 R6, R13, 0x4, R4 ;  /* 0x000000040d067825 */ /* 0x003fc800078e0004 */
[----:B------:R-:W-:Y:S01]  /*1f00*/  IMAD.WIDE.U32 R8, R13, 0x4, R16 ;  /* 0x000000040d087825 */ /* 0x000fe200078e0010 */
[----:B------:R-:W2:Y:S04]  /*1f10*/  LD.E R15, desc[UR36][R6.64] ;  /* 0x00000024060f7980 */ /* 0x000ea8000c101900 */
[----:B------:R-:W2:Y:S04]  /*1f20*/  LD.E R18, desc[UR36][R8.64] ;  /* 0x0000002408127980 */ /* 0x000ea8000c101900 */
[----:B------:R-:W3:Y:S04]  /*1f30*/  LD.E R32, desc[UR36][R6.64+0x4] ;  /* 0x0000042406207980 */ /* 0x000ee8000c101900 */
[----:B------:R-:W3:Y:S04]  /*1f40*/  LD.E R19, desc[UR36][R8.64+0x4] ;  /* 0x0000042408137980 */ /* 0x000ee8000c101900 */
[----:B------:R-:W4:Y:S04]  /*1f50*/  LD.E R34, desc[UR36][R6.64+0x8] ;  /* 0x0000082406227980 */ /* 0x000f28000c101900 */
        /* <DEDUP_REMOVED lines=12> */
[----:B--2---:R-:W-:-:S03]  /*2020*/  FFMA R15, R15, R18, R14 ;  /* 0x000000120f0f7223 */ /* 0x004fc6000000000e */
[----:B------:R-:W2:Y:S04]  /*2030*/  LD.E R14, desc[UR36][R6.64+0x1c] ;  /* 0x00001c24060e7980 */ /* 0x000ea8000c101900 */
[----:B------:R-:W2:Y:S01]  /*2040*/  LD.E R18, desc[UR36][R6.64+0x20] ;  /* 0x0000202406127980 */ /* 0x000ea2000c101900 */
[----:B---3--:R-:W-:-:S03]  /*2050*/  FFMA R19, R32, R19, R15 ;  /* 0x0000001320137223 */ /* 0x008fc6000000000f */
[----:B------:R-:W2:Y:S01]  /*2060*/  LD.E R15, desc[UR36][R8.64+0x1c] ;  /* 0x00001c24080f7980 */ /* 0x000ea2000c101900 */
[----:B----4-:R-:W-:-:S03]  /*2070*/  FFMA R31, R34, R31, R19 ;  /* 0x0000001f221f7223 */ /* 0x010fc60000000013 */
[----:B------:R-:W3:Y:S04]  /*2080*/  LD.E R19, desc[UR36][R8.64+0x20] ;  /* 0x0000202408137980 */ /* 0x000ee8000c101900 */
[----:B------:R-:W4:Y:S01]  /*2090*/  LD.E R34, desc[UR36][R8.64+0x34] ;  /* 0x0000342408227980 */ /* 0x000f22000c101900 */
[----:B-----5:R-:W-:-:S03]  /*20a0*/  FFMA R31, R20, R21, R31 ;  /* 0x00000015141f7223 */ /* 0x020fc6000000001f */
[----:B------:R-:W5:Y:S04]  /*20b0*/  LD.E R20, desc[UR36][R6.64+0x24] ;  /* 0x0000242406147980 */ /* 0x000f68000c101900 */
[----:B------:R-:W5:Y:S01]  /*20c0*/  LD.E R21, desc[UR36][R8.64+0x24] ;  /* 0x0000242408157980 */ /* 0x000f62000c101900 */
[----:B------:R-:W-:-:S03]  /*20d0*/  FFMA R32, R22, R23, R31 ;  /* 0x0000001716207223 */ /* 0x000fc6000000001f */
[----:B------:R-:W4:Y:S04]  /*20e0*/  LD.E R22, desc[UR36][R6.64+0x28] ;  /* 0x0000282406167980 */ /* 0x000f28000c101900 */
[----:B------:R-:W4:Y:S01]  /*20f0*/  LD.E R23, desc[UR36][R8.64+0x28] ;  /* 0x0000282408177980 */ /* 0x000f22000c101900 */
[----:B------:R-:W-:-:S03]  /*2100*/  FFMA R31, R25, R24, R32 ;  /* 0x00000018191f7223 */ /* 0x000fc60000000020 */
[----:B------:R-:W4:Y:S04]  /*2110*/  LD.E R24, desc[UR36][R6.64+0x2c] ;  /* 0x00002c2406187980 */ /* 0x000f28000c101900 */
[----:B------:R-:W4:Y:S01]  /*2120*/  LD.E R25, desc[UR36][R8.64+0x2c] ;  /* 0x00002c2408197980 */ /* 0x000f22000c101900 */
[----:B------:R-:W-:-:S03]  /*2130*/  FFMA R37, R26, R27, R31 ;  /* 0x0000001b1a257223 */ /* 0x000fc6000000001f */
[----:B------:R-:W4:Y:S04]  /*2140*/  LD.E R31, desc[UR36][R6.64+0x30] ;  /* 0x00003024061f7980 */ /* 0x000f28000c101900 */
[----:B------:R-:W4:Y:S04]  /*2150*/  LD.E R32, desc[UR36][R8.64+0x30] ;  /* 0x0000302408207980 */ /* 0x000f28000c101900 */
[----:B------:R-:W4:Y:S04]  /*2160*/  LD.E R27, desc[UR36][R6.64+0x34] ;  /* 0x00003424061b7980 */ /* 0x000f28000c101900 */
[----:B------:R-:W4:Y:S01]  /*2170*/  LD.E R26, desc[UR36][R6.64+0x38] ;  /* 0x00003824061a7980 */ /* 0x000f22000c101900 */
[----:B------:R-:W-:-:S04]  /*2180*/  IADD3 R13, PT, PT, R13, 0x10, RZ ;  /* 0x000000100d0d7810 */ /* 0x000fc80007ffe0ff */
[----:B------:R-:W-:Y:S01]  /*2190*/  ISETP.NE.AND P3, PT, R13, R12, PT ;  /* 0x0000000c0d00720c */ /* 0x000fe20003f65270 */
[----:B--2---:R-:W-:-:S04]  /*21a0*/  FFMA R15, R14, R15, R37 ;  /* 0x0000000f0e0f7223 */ /* 0x004fc80000000025 */
[----:B---3--:R-:W-:-:S04]  /*21b0*/  FFMA R15, R18, R19, R15 ;  /* 0x00000013120f7223 */ /* 0x008fc8000000000f */
[----:B-----5:R-:W-:-:S04]  /*21c0*/  FFMA R15, R20, R21, R15 ;  /* 0x00000015140f7223 */ /* 0x020fc8000000000f */
[----:B----4-:R-:W-:-:S04]  /*21d0*/  FFMA R15, R22, R23, R15 ;  /* 0x00000017160f7223 */ /* 0x010fc8000000000f */
[----:B------:R-:W-:-:S04]  /*21e0*/  FFMA R24, R24, R25, R15 ;  /* 0x0000001918187223 */ /* 0x000fc8000000000f */
[----:B------:R-:W-:-:S04]  /*21f0*/  FFMA R24, R31, R32, R24 ;  /* 0x000000201f187223 */ /* 0x000fc80000000018 */
[----:B------:R-:W-:-:S04]  /*2200*/  FFMA R27, R27, R34, R24 ;  /* 0x000000221b1b7223 */ /* 0x000fc80000000018 */
[----:B------:R-:W-:-:S04]  /*2210*/  FFMA R26, R26, R35, R27 ;  /* 0x000000231a1a7223 */ /* 0x000fc8000000001b */
[----:B------:R-:W-:Y:S01]  /*2220*/  FFMA R14, R33, R36, R26 ;  /* 0x00000024210e7223 */ /* 0x000fe2000000001a */
[----:B------:R-:W-:Y:S06]  /*2230*/  @P3 BRA `(.L_x_82) ;  /* 0xfffffffc002c3947 */ /* 0x000fec000383ffff */
[----:B------:R-:W-:Y:S05]  /*2240*/  BSYNC.RECONVERGENT B0 ;  /* 0x0000000000007941 */ /* 0x000fea0003800200 */
.L_x_81:
[----:B------:R-:W-:-:S07]  /*2250*/  MOV R13, R12 ;  /* 0x0000000c000d7202 */ /* 0x000fce0000000f00 */
.L_x_80:
[----:B------:R-:W-:-:S13]  /*2260*/  ISETP.NE.AND P3, PT, R28, RZ, PT ;  /* 0x000000ff1c00720c */ /* 0x000fda0003f65270 */
[----:B------:R-:W-:Y:S05]  /*2270*/  @!P3 BRA `(.L_x_83) ;  /* 0x0000000000c8b947 */ /* 0x000fea0003800000 */
[----:B------:R-:W-:Y:S01]  /*2280*/  ISETP.NE.AND P3, PT, R29, RZ, PT ;  /* 0x000000ff1d00720c */ /* 0x000fe20003f65270 */
[----:B------:R-:W-:-:S12]  /*2290*/  @!P0 BRA `(.L_x_84) ;  /* 0x00000000006c8947 */ /* 0x000fd80003800000 */
[----:B01----:R-:W-:-:S04]  /*22a0*/  IMAD.WIDE.U32 R6, R13, 0x4, R4 ;  /* 0x000000040d067825 */ /* 0x003fc800078e0004 */
[C---:B------:R-:W-:Y:S01]  /*22b0*/  IMAD.WIDE.U32 R8, R13.reuse, 0x4, R16 ;  /* 0x000000040d087825 */ /* 0x040fe200078e0010 */
        /* <DEDUP_REMOVED lines=16> */
[----:B------:R-:W-:Y:S01]  /*23c0*/  IADD3 R13, PT, PT, R13, 0x8, RZ ;  /* 0x000000080d0d7810 */ /* 0x000fe20007ffe0ff */
[----:B--2---:R-:W-:-:S04]  /*23d0*/  FFMA R27, R27, R31, R14 ;  /* 0x0000001f1b1b7223 */ /* 0x004fc8000000000e */
[----:B---3--:R-:W-:-:S04]  /*23e0*/  FFMA R27, R32, R33, R27 ;  /* 0x00000021201b7223 */ /* 0x008fc8000000001b */
[----:B----4-:R-:W-:-:S04]  /*23f0*/  FFMA R27, R34, R35, R27 ;  /* 0x00000023221b7223 */ /* 0x010fc8000000001b */
[----:B-----5:R-:W-:-:S04]  /*2400*/  FFMA R23, R22, R23, R27 ;  /* 0x0000001716177223 */ /* 0x020fc8000000001b */
[----:B------:R-:W-:-:S04]  /*2410*/  FFMA R21, R20, R21, R23 ;  /* 0x0000001514157223 */ /* 0x000fc80000000017 */
[----:B------:R-:W-:-:S04]  /*2420*/  FFMA R18, R18, R19, R21 ;  /* 0x0000001312127223 */ /* 0x000fc80000000015 */
[----:B------:R-:W-:-:S04]  /*2430*/  FFMA R15, R15, R26, R18 ;  /* 0x0000001a0f0f7223 */ /* 0x000fc80000000012 */
[----:B------:R-:W-:-:S07]  /*2440*/  FFMA R14, R24, R25, R15 ;  /* 0x00000019180e7223 */ /* 0x000fce000000000f */
.L_x_84:
[----:B------:R-:W-:Y:S05]  /*2450*/  @!P3 BRA `(.L_x_83) ;  /* 0x000000000050b947 */ /* 0x000fea0003800000 */
[----:B0-----:R-:W-:-:S04]  /*2460*/  @P1 IMAD.WIDE.U32 R20, R13, 0x4, R4 ;  /* 0x000000040d141825 */ /* 0x001fc800078e0004 */
[C---:B-1----:R-:W-:Y:S01]  /*2470*/  @P1 IMAD.WIDE.U32 R6, R13.reuse, 0x4, R16 ;  /* 0x000000040d061825 */ /* 0x042fe200078e0010 */
[----:B------:R-:W2:Y:S04]  /*2480*/  @P1 LD.E R15, desc[UR36][R20.64] ;  /* 0x00000024140f1980 */ /* 0x000ea8000c101900 */
[----:B------:R-:W2:Y:S01]  /*2490*/  @P1 LD.E R22, desc[UR36][R6.64] ;  /* 0x0000002406161980 */ /* 0x000ea2000c101900 */
[----:B------:R-:W-:-:S03]  /*24a0*/  @P1 IADD3 R13, PT, PT, R13, 0x4, RZ ;  /* 0x000000040d0d1810 */ /* 0x000fc60007ffe0ff */
[----:B------:R-:W3:Y:S04]  /*24b0*/  @P1 LD.E R24, desc[UR36][R20.64+0x4] ;  /* 0x0000042414181980 */ /* 0x000ee8000c101900 */
[----:B------:R-:W3:Y:S01]  /*24c0*/  @P1 LD.E R23, desc[UR36][R6.64+0x4] ;  /* 0x0000042406171980 */ /* 0x000ee2000c101900 */
[----:B------:R-:W-:-:S03]  /*24d0*/  @P2 IMAD.WIDE.U32 R8, R13, 0x4, R4 ;  /* 0x000000040d082825 */ /* 0x000fc600078e0004 */
[----:B------:R-:W4:Y:S01]  /*24e0*/  @P1 LD.E R26, desc[UR36][R20.64+0x8] ;  /* 0x00000824141a1980 */ /* 0x000f22000c101900 */
[----:B------:R-:W-:-:S03]  /*24f0*/  @P2 IMAD.WIDE.U32 R18, R13, 0x4, R16 ;  /* 0x000000040d122825 */ /* 0x000fc600078e0010 */
[----:B------:R-:W4:Y:S04]  /*2500*/  @P1 LD.E R25, desc[UR36][R6.64+0x8] ;  /* 0x0000082406191980 */ /* 0x000f28000c101900 */
[----:B------:R-:W5:Y:S04]  /*2510*/  @P1 LD.E R32, desc[UR36][R20.64+0xc] ;  /* 0x00000c2414201980 */ /* 0x000f68000c101900 */
[----:B------:R-:W5:Y:S04]  /*2520*/  @P1 LD.E R13, desc[UR36][R6.64+0xc] ;  /* 0x00000c24060d1980 */ /* 0x000f68000c101900 */
[----:B------:R-:W5:Y:S04]  /*2530*/  @P2 LD.E R9, desc[UR36][R8.64] ;  /* 0x0000002408092980 */ /* 0x000f68000c101900 */
[----:B------:R-:W5:Y:S01]  /*2540*/  @P2 LD.E R18, desc[UR36][R18.64] ;  /* 0x0000002412122980 */ /* 0x000f62000c101900 */
[----:B--2---:R-:W-:-:S04]  /*2550*/  @P1 FFMA R15, R15, R22, R14 ;  /* 0x000000160f0f1223 */ /* 0x004fc8000000000e */
[----:B---3--:R-:W-:-:S04]  /*2560*/  @P1 FFMA R15, R24, R23, R15 ;  /* 0x00000017180f1223 */ /* 0x008fc8000000000f */
[----:B----4-:R-:W-:-:S04]  /*2570*/  @P1 FFMA R15, R26, R25, R15 ;  /* 0x000000191a0f1223 */ /* 0x010fc8000000000f */
[----:B-----5:R-:W-:-:S04]  /*2580*/  @P1 FFMA R14, R32, R13, R15 ;  /* 0x0000000d200e1223 */ /* 0x020fc8000000000f */
[----:B------:R-:W-:-:S07]  /*2590*/  @P2 FFMA R14, R9, R18, R14 ;  /* 0x00000012090e2223 */ /* 0x000fce000000000e */
.L_x_83:
[----:B------:R-:W2:Y:S01]  /*25a0*/  LDCU UR4, c[0x0][0x398] ;  /* 0x00007300ff0477ac */ /* 0x000ea20008000800 */
[----:B01----:R-:W0:Y:S01]  /*25b0*/  LDC.64 R6, c[0x0][0x390] ;  /* 0x0000e400ff067b82 */ /* 0x003e220000000a00 */
[C---:B--2---:R-:W-:Y:S01]  /*25c0*/  IMAD R8, R11.reuse, UR4, R2 ;  /* 0x000000040b087c24 */ /* 0x044fe2000f8e0202 */
[----:B------:R-:W-:-:S03]  /*25d0*/  IADD3 R11, PT, PT, R11, 0x1, RZ ;  /* 0x000000010b0b7810 */ /* 0x000fc60007ffe0ff */
[----:B------:R-:W-:Y:S01]  /*25e0*/  IMAD R9, R8, UR4, R3 ;  /* 0x0000000408097c24 */ /* 0x000fe2000f8e0203 */
[----:B------:R-:W1:Y:S03]  /*25f0*/  LDCU UR4, c[0x0][0x3a0] ;  /* 0x00007400ff0477ac */ /* 0x000e660008000800 */
[----:B0-----:R-:W-:-:S05]  /*2600*/  IMAD.WIDE R6, R9, 0x4, R6 ;  /* 0x0000000409067825 */ /* 0x001fca00078e0206 */
[----:B------:R0:W-:Y:S01]  /*2610*/  STG.E desc[UR36][R6.64], R14 ;  /* 0x0000000e06007986 */ /* 0x0001e2000c101924 */
[----:B-1----:R-:W-:-:S13]  /*2620*/  ISETP.NE.AND P2, PT, R11, UR4, PT ;  /* 0x000000040b007c0c */ /* 0x002fda000bf45270 */
[----:B0-----:R-:W-:Y:S05]  /*2630*/  @P2 BRA `(.L_x_85) ;  /* 0xfffffff400942947 */ /* 0x001fea000383ffff */
[----:B------:R-:W-:Y:S05]  /*2640*/  EXIT ;  /* 0x000000000000794d */ /* 0x000fea0003800000 */
.L_x_86:
        /* <DEDUP_REMOVED lines=11> */
.L_x_96:


//--------------------- .text._Z13cudaMatrixMulPfS_S_i --------------------------
	.section	.text._Z13cudaMatrixMulPfS_S_i,"ax",@progbits
	.align	128
        .global         _Z13cudaMatrixMulPfS_S_i
        .type           _Z13cudaMatrixMulPfS_S_i,@function
        .size           _Z13cudaMatrixMulPfS_S_i,(.L_x_97 - _Z13cudaMatrixMulPfS_S_i)
        .other          _Z13cudaMatrixMulPfS_S_i,@"STO_CUDA_ENTRY STV_DEFAULT"
_Z13cudaMatrixMulPfS_S_i:
.text._Z13cudaMatrixMulPfS_S_i:
[----:B------:R-:W-:Y:S08]  /*0000*/  LDC R1, c[0x0][0x37c] ;  /* 0x0000df00ff017b82 */ /* 0x000ff00000000800 */
[----:B------:R-:W0:Y:S01]  /*0010*/  LDC R0, c[0x0][0x398] ;  /* 0x0000e600ff007b82 */ /* 0x000e220000000800 */
[----:B------:R-:W1:Y:S01]  /*0020*/  S2R R3, SR_TID.X ;  /* 0x0000000000037919 */ /* 0x000e620000002100 */
[----:B------:R-:W2:Y:S01]  /*0030*/  LDCU.64 UR4, c[0x0][0x358] ;  /* 0x00006b00ff0477ac */ /* 0x000ea20008000a00 */
[----:B------:R-:W-:-:S05]  /*0040*/  HFMA2 R20, -RZ, RZ, 0, 0 ;  /* 0x00000000ff147431 */ /* 0x000fca00000001ff */
[----:B------:R-:W3:Y:S01]  /*0050*/  S2UR UR6, SR_CTAID.X ;  /* 0x00000000000679c3 */ /* 0x000ee20000002500 */
[----:B0-----:R-:W-:-:S13]  /*0060*/  ISETP.GE.AND P0, PT, R0, 0x1, PT ;  /* 0x000000010000780c */ /* 0x001fda0003f06270 */
[----:B-123--:R-:W-:Y:S05]  /*0070*/  @!P0 BRA `(.L_x_87) ;  /* 0x0000000800288947 */ /* 0x00efea0003800000 */
[C---:B------:R-:W-:Y:S01]  /*0080*/  ISETP.GE.U32.AND P1, PT, R0.reuse, 0x8, PT ;  /* 0x000000080000780c */ /* 0x040fe20003f26070 */
[C---:B------:R-:W-:Y:S01]  /*0090*/  IMAD R5, R0.reuse, UR6, RZ ;  /* 0x0000000600057c24 */ /* 0x040fe2000f8e02ff */
[----:B------:R-:W-:Y:S02]  /*00a0*/  LOP3.LUT R4, R0, 0x7, RZ, 0xc0, !PT ;  /* 0x0000000700047812 */ /* 0x000fe400078ec0ff */
[----:B------:R-:W-:Y:S02]  /*00b0*/  MOV R20, RZ ;  /* 0x000000ff00147202 */ /* 0x000fe40000000f00 */
[----:B------:R-:W-:Y:S02]  /*00c0*/  ISETP.NE.AND P0, PT, R4, RZ, PT ;  /* 0x000000ff0400720c */ /* 0x000fe40003f05270 */
[----:B------:R-:W-:-:S05]  /*00d0*/  MOV R6, RZ ;  /* 0x000000ff00067202 */ /* 0x000fca0000000f00 */
[----:B------:R-:W-:Y:S06]  /*00e0*/  @!P1 BRA `(.L_x_88) ;  /* 0x0000000000fc9947 */ /* 0x000fec0003800000 */
[----:B------:R-:W0:Y:S01]  /*00f0*/  LDC.64 R6, c[0x0][0x380] ;  /* 0x0000e000ff067b82 */ /* 0x000e220000000a00 */
[----:B------:R-:W-:Y:S01]  /*0100*/  IADD3 R2, PT, PT, R3, R0, RZ ;  /* 0x0000000003027210 */ /* 0x000fe20007ffe0ff */
[C-C-:B------:R-:W-:Y:S01]  /*0110*/  IMAD R10, R0.reuse, 0x3, R3.reuse ;  /* 0x00000003000a7824 */ /* 0x140fe200078e0203 */
[C---:B------:R-:W-:Y:S01]  /*0120*/  SHF.L.U32 R9, R0.reuse, 0x3, RZ ;  /* 0x0000000300097819 */ /* 0x040fe200000006ff */
[C-C-:B------:R-:W-:Y:S01]  /*0130*/  IMAD R24, R0.reuse, 0x5, R3.reuse ;  /* 0x0000000500187824 */ /* 0x140fe200078e0203 */
[CC--:B------:R-:W-:Y:S01]  /*0140*/  LEA R8, R0.reuse, R3.reuse, 0x1 ;  /* 0x0000000300087211 */ /* 0x0c0fe200078e08ff */
[C-C-:B------:R-:W-:Y:S01]  /*0150*/  IMAD R25, R0.reuse, 0x6, R3.reuse ;  /* 0x0000000600197824 */ /* 0x140fe200078e0203 */
[C---:B------:R-:W-:Y:S01]  /*0160*/  LEA R11, R0.reuse, R3, 0x2 ;  /* 0x00000003000b7211 */ /* 0x040fe200078e10ff */
[----:B------:R-:W1:Y:S01]  /*0170*/  LDC.64 R12, c[0x0][0x388] ;  /* 0x0000e200ff0c7b82 */ /* 0x000e620000000a00 */
[----:B------:R-:W-:Y:S01]  /*0180*/  IMAD R26, R0, 0x7, R3 ;  /* 0x00000007001a7824 */ /* 0x000fe200078e0203 */
[----:B------:R-:W-:Y:S01]  /*0190*/  MOV R20, RZ ;  /* 0x000000ff00147202 */ /* 0x000fe20000000f00 */
[----:B0-----:R-:W-:-:S03]  /*01a0*/  IMAD.WIDE.U32 R6, R5, 0x4, R6 ;  /* 0x0000000405067825 */ /* 0x001fc600078e0006 */
[----:B------:R-:W-:Y:S02]  /*01b0*/  IADD3 R21, P1, PT, R6, 0x10, RZ ;  /* 0x0000001006157810 */ /* 0x000fe40007f3e0ff */
[----:B------:R-:W-:Y:S01]  /*01c0*/  LOP3.LUT R6, R0, 0x7ffffff8, RZ, 0xc0, !PT ;  /* 0x7ffffff800067812 */ /* 0x000fe200078ec0ff */
[----:B-1----:R-:W-:Y:S01]  /*01d0*/  IMAD.WIDE.U32 R16, R3, 0x4, R12 ;  /* 0x0000000403107825 */ /* 0x002fe200078e000c */
[----:B------:R-:W-:-:S03]  /*01e0*/  IADD3.X R28, PT, PT, RZ, R7, RZ, P1, !PT ;  /* 0x00000007ff1c7210 */ /* 0x000fc60000ffe4ff */
[----:B------:R-:W-:-:S07]  /*01f0*/  IMAD.MOV R7, RZ, RZ, -R6 ;  /* 0x000000ffff077224 */ /* 0x000fce00078e0a06 */
.L_x_89:
[----:B------:R-:W-:Y:S01]  /*0200*/  MOV R14, R21 ;  /* 0x00000015000e7202 */ /* 0x000fe20000000f00 */
[----:B------:R-:W2:Y:S01]  /*0210*/  LDG.E R22, desc[UR4][R16.64] ;  /* 0x0000000410167981 */ /* 0x000ea2000c1e1900 */
[----:B------:R-:W-:-:S05]  /*0220*/  MOV R15, R28 ;  /* 0x0000001c000f7202 */ /* 0x000fca0000000f00 */
[----:B------:R-:W2:Y:S01]  /*0230*/  LDG.E R21, desc[UR4][R14.64+-0x10] ;  /* 0xfffff0040e157981 */ /* 0x000ea2000c1e1900 */
[----:B------:R-:W-:-:S03]  /*0240*/  IMAD.WIDE.U32 R18, R2, 0x4, R12 ;  /* 0x0000000402127825 */ /* 0x000fc600078e000c */
[----:B------:R-:W3:Y:S04]  /*0250*/  LDG.E R23, desc[UR4][R14.64+-0xc] ;  /* 0xfffff4040e177981 */ /* 0x000ee8000c1e1900 */
[----:B------:R-:W3:Y:S04]  /*0260*/  LDG.E R18, desc[UR4][R18.64] ;  /* 0x0000000412127981 */ /* 0x000ee8000c1e1900 */
[----:B------:R-:W4:Y:S04]  /*0270*/  LDG.E R28, desc[UR4][R14.64+-0x8] ;  /* 0xfffff8040e1c7981 */ /* 0x000f28000c1e1900 */
[----:B------:R-:W5:Y:S01]  /*0280*/  LDG.E R29, desc[UR4][R14.64+-0x4] ;  /* 0xfffffc040e1d7981 */ /* 0x000f62000c1e1900 */
[----:B--2---:R-:W-:Y:S01]  /*0290*/  FFMA R22, R21, R22, R20 ;  /* 0x0000001615167223 */ /* 0x004fe20000000014 */
[----:B------:R-:W-:-:S06]  /*02a0*/  IMAD.WIDE.U32 R20, R8, 0x4, R12 ;  /* 0x0000000408147825 */ /* 0x000fcc00078e000c */
[----:B------:R-:W4:Y:S01]  /*02b0*/  LDG.E R20, desc[UR4][R20.64] ;  /* 0x0000000414147981 */ /* 0x000f22000c1e1900 */
[----:B---3--:R-:W-:Y:S01]  /*02c0*/  FFMA R27, R23, R18, R22 ;  /* 0x00000012171b7223 */ /* 0x008fe20000000016 */
[----:B------:R-:W-:-:S06]  /*02d0*/  IMAD.WIDE.U32 R22, R10, 0x4, R12 ;  /* 0x000000040a167825 */ /* 0x000fcc00078e000c */
[----:B------:R-:W5:Y:S01]  /*02e0*/  LDG.E R22, desc[UR4][R22.64] ;  /* 0x0000000416167981 */ /* 0x000f62000c1e1900 */
[----:B------:R-:W-:-:S06]  /*02f0*/  IMAD.WIDE.U32 R18, R11, 0x4, R12 ;  /* 0x000000040b127825 */ /* 0x000fcc00078e000c */
[----:B------:R-:W2:Y:S01]  /*0300*/  LDG.E R18, desc[UR4][R18.64] ;  /* 0x0000000412127981 */ /* 0x000ea2000c1e1900 */
[----:B----4-:R-:W-:-:S03]  /*0310*/  FFMA R27, R28, R20, R27 ;  /* 0x000000141c1b7223 */ /* 0x010fc6000000001b */
[----:B------:R-:W2:Y:S01]  /*0320*/  LDG.E R28, desc[UR4][R14.64] ;  /* 0x000000040e1c7981 */ /* 0x000ea2000c1e1900 */
[----:B------:R-:W-:-:S04]  /*0330*/  IMAD.WIDE.U32 R20, R24, 0x4, R12 ;  /* 0x0000000418147825 */ /* 0x000fc800078e000c */
[----:B-----5:R-:W-:Y:S02]  /*0340*/  FFMA R27, R29, R22, R27 ;  /* 0x000000161d1b7223 */ /* 0x020fe4000000001b */
[----:B------:R-:W3:Y:S04]  /*0350*/  LDG.E R20, desc[UR4][R20.64] ;  /* 0x0000000414147981 */ /* 0x000ee8000c1e1900 */
[----:B------:R-:W3:Y:S01]  /*0360*/  LDG.E R29, desc[UR4][R14.64+0x4] ;  /* 0x000004040e1d7981 */ /* 0x000ee2000c1e1900 */
[----:B------:R-:W-:-:S06]  /*0370*/  IMAD.WIDE.U32 R22, R25, 0x4, R12 ;  /* 0x0000000419167825 */ /* 0x000fcc00078e000c */
[----:B------:R-:W4:Y:S01]  /*0380*/  LDG.E R22, desc[UR4][R22.64] ;  /* 0x0000000416167981 */ /* 0x000f22000c1e1900 */
[----:B--2---:R-:W-:-:S03]  /*0390*/  FFMA R27, R28, R18, R27 ;  /* 0x000000121c1b7223 */ /* 0x004fc6000000001b */
[----:B------:R-:W4:Y:S01]  /*03a0*/  LDG.E R28, desc[UR4][R14.64+0x8] ;  /* 0x000008040e1c7981 */ /* 0x000f22000c1e1900 */
[----:B------:R-:W-:-:S06]  /*03b0*/  IMAD.WIDE.U32 R18, R26, 0x4, R12 ;  /* 0x000000041a127825 */ /* 0x000fcc00078e000c */
[----:B------:R-:W2:Y:S01]  /*03c0*/  LDG.E R18, desc[UR4][R18.64] ;  /* 0x0000000412127981 */ /* 0x000ea2000c1e1900 */
[----:B---3--:R-:W-:-:S03]  /*03d0*/  FFMA R27, R29, R20, R27 ;  /* 0x000000141d1b7223 */ /* 0x008fc6000000001b */
[----:B------:R-:W2:Y:S01]  /*03e0*/  LDG.E R29, desc[UR4][R14.64+0xc] ;  /* 0x00000c040e1d7981 */ /* 0x000ea2000c1e1900 */
[----:B------:R-:W-:Y:S02]  /*03f0*/  IADD3 R21, P1, PT, R14, 0x20, RZ ;  /* 0x000000200e157810 */ /* 0x000fe40007f3e0ff */
[----:B------:R-:W-:Y:S01]  /*0400*/  IADD3 R7, PT, PT, R7, 0x8, RZ ;  /* 0x0000000807077810 */ /* 0x000fe20007ffe0ff */
[C---:B------:R-:W-:Y:S01]  /*0410*/  IMAD.IADD R10, R9.reuse, 0x1, R10 ;  /* 0x00000001090a7824 */ /* 0x040fe200078e020a */
[C---:B------:R-:W-:Y:S01]  /*0420*/  IADD3 R2, PT, PT, R9.reuse, R2, RZ ;  /* 0x0000000209027210 */ /* 0x040fe20007ffe0ff */
[C---:B------:R-:W-:Y:S01]  /*0430*/  IMAD.WIDE.U32 R16, R9.reuse, 0x4, R16 ;  /* 0x0000000409107825 */ /* 0x040fe200078e0010 */
[C---:B------:R-:W-:Y:S02]  /*0440*/  IADD3 R8, PT, PT, R9.reuse, R8, RZ ;  /* 0x0000000809087210 */ /* 0x040fe40007ffe0ff */
[C---:B------:R-:W-:Y:S02]  /*0450*/  IADD3 R11, PT, PT, R9.reuse, R11, RZ ;  /* 0x0000000b090b7210 */ /* 0x040fe40007ffe0ff */
[----:B------:R-:W-:-:S02]  /*0460*/  IADD3 R24, PT, PT, R9, R24, RZ ;  /* 0x0000001809187210 */ /* 0x000fc40007ffe0ff */
[C---:B------:R-:W-:Y:S02]  /*0470*/  IADD3 R25, PT, PT, R9.reuse, R25, RZ ;  /* 0x0000001909197210 */ /* 0x040fe40007ffe0ff */
[----:B------:R-:W-:Y:S01]  /*0480*/  IADD3 R26, PT, PT, R9, R26, RZ ;  /* 0x0000001a091a7210 */ /* 0x000fe20007ffe0ff */
[----:B----4-:R-:W-:Y:S01]  /*0490*/  FFMA R27, R28, R22, R27 ;  /* 0x000000161c1b7223 */ /* 0x010fe2000000001b */
[----:B------:R-:W-:Y:S02]  /*04a0*/  IADD3.X R28, PT, PT, RZ, R15, RZ, P1, !PT ;  /* 0x0000000fff1c7210 */ /* 0x000fe40000ffe4ff */
[----:B------:R-:W-:Y:S01]  /*04b0*/  ISETP.NE.AND P1, PT, R7, RZ, PT ;  /* 0x000000ff0700720c */ /* 0x000fe20003f25270 */
[----:B--2---:R-:W-:-:S12]  /*04c0*/  FFMA R20, R29, R18, R27 ;  /* 0x000000121d147223 */ /* 0x004fd8000000001b */
[----:B------:R-:W-:Y:S05]  /*04d0*/  @P1 BRA `(.L_x_89) ;  /* 0xfffffffc00481947 */ /* 0x000fea000383ffff */
.L_x_88:
[----:B------:R-:W-:Y:S05]  /*04e0*/  @!P0 BRA `(.L_x_87) ;  /* 0x00000004000c8947 */ /* 0x000fea0003800000 */
[----:B------:R-:W-:Y:S02]  /*04f0*/  ISETP.GE.U32.AND P1, PT, R4, 0x4, PT ;  /* 0x000000040400780c */ /* 0x000fe40003f26070 */
[----:B------:R-:W-:-:S04]  /*0500*/  LOP3.LUT R2, R0, 0x3, RZ, 0xc0, !PT ;  /* 0x0000000300027812 */ /* 0x000fc800078ec0ff */
[----:B------:R-:W-:-:S07]  /*0510*/  ISETP.NE.AND P0, PT, R2, RZ, PT ;  /* 0x000000ff0200720c */ /* 0x000fce0003f05270 */
[----:B------:R-:W-:Y:S06]  /*0520*/  @!P1 BRA `(.L_x_90) ;  /* 0x0000000000789947 */ /* 0x000fec0003800000 */
[----:B------:R-:W0:Y:S01]  /*0530*/  LDC.64 R8, c[0x0][0x388] ;  /* 0x0000e200ff087b82 */ /* 0x000e220000000a00 */
[----:B------:R-:W-:Y:S01]  /*0540*/  IMAD R15, R6, R0, R3 ;  /* 0x00000000060f7224 */ /* 0x000fe200078e0203 */
[CC--:B------:R-:W-:Y:S02]  /*0550*/  IADD3 R7, PT, PT, R5.reuse, R6.reuse, RZ ;  /* 0x0000000605077210 */ /* 0x0c0fe40007ffe0ff */
[----:B------:R-:W-:Y:S02]  /*0560*/  IADD3 R4, P1, PT, R5, R6, RZ ;  /* 0x0000000605047210 */ /* 0x000fe40007f3e0ff */
[----:B------:R-:W-:Y:S02]  /*0570*/  IADD3 R17, PT, PT, R15, R0, RZ ;  /* 0x000000000f117210 */ /* 0x000fe40007ffe0ff */
[----:B------:R-:W1:Y:S01]  /*0580*/  LDC.64 R18, c[0x0][0x380] ;  /* 0x0000e000ff127b82 */ /* 0x000e620000000a00 */
[----:B------:R-:W-:-:S07]  /*0590*/  IADD3.X R16, PT, PT, RZ, RZ, RZ, P1, !PT ;  /* 0x000000ffff107210 */ /* 0x000fce0000ffe4ff */
[----:B------:R-:W2:Y:S01]  /*05a0*/  LDC.64 R10, c[0x0][0x380] ;  /* 0x0000e000ff0a7b82 */ /* 0x000ea20000000a00 */
[----:B0-----:R-:W-:-:S04]  /*05b0*/  IMAD.WIDE.U32 R14, R15, 0x4, R8 ;  /* 0x000000040f0e7825 */ /* 0x001fc800078e0008 */
[----:B------:R-:W-:Y:S02]  /*05c0*/  IMAD.WIDE.U32 R12, R17, 0x4, R8 ;  /* 0x00000004110c7825 */ /* 0x000fe400078e0008 */
[----:B------:R-:W3:Y:S02]  /*05d0*/  LDG.E R14, desc[UR4][R14.64] ;  /* 0x000000040e0e7981 */ /* 0x000ee4000c1e1900 */
[----:B-1----:R-:W-:Y:S02]  /*05e0*/  IMAD.WIDE.U32 R18, R7, 0x4, R18 ;  /* 0x0000000407127825 */ /* 0x002fe400078e0012 */
[----:B------:R-:W4:Y:S02]  /*05f0*/  LDG.E R12, desc[UR4][R12.64] ;  /* 0x000000040c0c7981 */ /* 0x000f24000c1e1900 */
[----:B------:R-:W-:Y:S02]  /*0600*/  IMAD.IADD R17, R17, 0x1, R0 ;  /* 0x0000000111117824 */ /* 0x000fe400078e0200 */
[----:B------:R-:W3:Y:S01]  /*0610*/  LDG.E R7, desc[UR4][R18.64] ;  /* 0x0000000412077981 */ /* 0x000ee2000c1e1900 */
[----:B--2---:R-:W-:-:S02]  /*0620*/  LEA R10, P1, R4, R10, 0x2 ;  /* 0x0000000a040a7211 */ /* 0x004fc400078210ff */
[C---:B------:R-:W-:Y:S02]  /*0630*/  IADD3 R21, PT, PT, R17.reuse, R0, RZ ;  /* 0x0000000011157210 */ /* 0x040fe40007ffe0ff */
[----:B------:R-:W-:Y:S01]  /*0640*/  LEA.HI.X R11, R4, R11, R16, 0x2, P1 ;  /* 0x0000000b040b7211 */ /* 0x000fe200008f1410 */
[----:B------:R-:W-:-:S04]  /*0650*/  IMAD.WIDE.U32 R16, R17, 0x4, R8 ;  /* 0x0000000411107825 */ /* 0x000fc800078e0008 */
[----:B------:R-:W4:Y:S01]  /*0660*/  LDG.E R4, desc[UR4][R10.64+0x4] ;  /* 0x000004040a047981 */ /* 0x000f22000c1e1900 */
[----:B------:R-:W-:-:S03]  /*0670*/  IMAD.WIDE.U32 R8, R21, 0x4, R8 ;  /* 0x0000000415087825 */ /* 0x000fc600078e0008 */
[----:B------:R-:W2:Y:S04]  /*0680*/  LDG.E R16, desc[UR4][R16.64] ;  /* 0x0000000410107981 */ /* 0x000ea8000c1e1900 */
[----:B------:R-:W2:Y:S04]  /*0690*/  LDG.E R21, desc[UR4][R10.64+0x8] ;  /* 0x000008040a157981 */ /* 0x000ea8000c1e1900 */
[----:B------:R-:W5:Y:S04]  /*06a0*/  LDG.E R8, desc[UR4][R8.64] ;  /* 0x0000000408087981 */ /* 0x000f68000c1e1900 */
[----:B------:R-:W5:Y:S01]  /*06b0*/  LDG.E R19, desc[UR4][R10.64+0xc] ;  /* 0x00000c040a137981 */ /* 0x000f62000c1e1900 */
[----:B------:R-:W-:Y:S01]  /*06c0*/  IADD3 R6, PT, PT, R6, 0x4, RZ ;  /* 0x0000000406067810 */ /* 0x000fe20007ffe0ff */
[----:B---3--:R-:W-:-:S04]  /*06d0*/  FFMA R7, R7, R14, R20 ;  /* 0x0000000e07077223 */ /* 0x008fc80000000014 */
[----:B----4-:R-:W-:-:S04]  /*06e0*/  FFMA R4, R4, R12, R7 ;  /* 0x0000000c04047223 */ /* 0x010fc80000000007 */
[----:B--2---:R-:W-:-:S04]  /*06f0*/  FFMA R4, R21, R16, R4 ;  /* 0x0000001015047223 */ /* 0x004fc80000000004 */
[----:B-----5:R-:W-:-:S07]  /*0700*/  FFMA R20, R19, R8, R4 ;  /* 0x0000000813147223 */ /* 0x020fce0000000004 */
.L_x_90:
[----:B------:R-:W-:Y:S05]  /*0710*/  @!P0 BRA `(.L_x_87) ;  /* 0x0000000000808947 */ /* 0x000fea0003800000 */
[----:B------:R-:W-:Y:S01]  /*0720*/  ISETP.NE.AND P1, PT, R2, 0x1, PT ;  /* 0x000000010200780c */ /* 0x000fe20003f25270 */
[----:B------:R-:W0:Y:S01]  /*0730*/  LDC.64 R14, c[0x0][0x388] ;  /* 0x0000e200ff0e7b82 */ /* 0x000e220000000a00 */
[----:B------:R-:W-:-:S04]  /*0740*/  LOP3.LUT R2, R0, 0x1, RZ, 0xc0, !PT ;  /* 0x0000000100027812 */ /* 0x000fc800078ec0ff */
[----:B------:R-:W-:-:S03]  /*0750*/  ISETP.NE.U32.AND P0, PT, R2, 0x1, PT ;  /* 0x000000010200780c */ /* 0x000fc60003f05070 */
[----:B------:R-:W1:Y:S04]  /*0760*/  LDC.64 R18, c[0x0][0x380] ;  /* 0x0000e000ff127b82 */ /* 0x000e680000000a00 */
[C---:B------:R-:W-:Y:S01]  /*0770*/  @P1 IMAD R21, R6.reuse, R0, R3 ;  /* 0x0000000006151224 */ /* 0x040fe200078e0203 */
[CC--:B------:R-:W-:Y:S02]  /*0780*/  @P1 IADD3 R7, PT, PT, R5.reuse, R6.reuse, RZ ;  /* 0x0000000605071210 */ /* 0x0c0fe40007ffe0ff */
[----:B------:R-:W-:Y:S01]  /*0790*/  @P1 IADD3 R2, P2, PT, R5, R6, RZ ;  /* 0x0000000605021210 */ /* 0x000fe20007f5e0ff */
[----:B------:R-:W2:Y:S01]  /*07a0*/  @P1 LDC.64 R12, c[0x0][0x380] ;  /* 0x0000e000ff0c1b82 */ /* 0x000ea20000000a00 */
[----:B------:R-:W-:Y:S02]  /*07b0*/  @P1 IADD3 R6, PT, PT, R6, 0x2, RZ ;  /* 0x0000000206061810 */ /* 0x000fe40007ffe0ff */
[----:B------:R-:W-:-:S05]  /*07c0*/  @P1 IADD3.X R4, PT, PT, RZ, RZ, RZ, P2, !PT ;  /* 0x000000ffff041210 */ /* 0x000fca00017fe4ff */
[----:B------:R-:W3:Y:S01]  /*07d0*/  LDC.64 R10, c[0x0][0x380] ;  /* 0x0000e000ff0a7b82 */ /* 0x000ee20000000a00 */
[C---:B0-----:R-:W-:Y:S01]  /*07e0*/  @P1 IMAD.WIDE.U32 R16, R21.reuse, 0x4, R14 ;  /* 0x0000000415101825 */ /* 0x041fe200078e000e */
[----:B------:R-:W-:-:S06]  /*07f0*/  @P1 IADD3 R21, PT, PT, R21, R0, RZ ;  /* 0x0000000015151210 */ /* 0x000fcc0007ffe0ff */
[----:B------:R-:W0:Y:S01]  /*0800*/  LDC.64 R8, c[0x0][0x388] ;  /* 0x0000e200ff087b82 */ /* 0x000e220000000a00 */
[----:B-1----:R-:W-:Y:S01]  /*0810*/  @P1 IMAD.WIDE.U32 R18, R7, 0x4, R18 ;  /* 0x0000000407121825 */ /* 0x002fe200078e0012 */
[----:B------:R-:W-:Y:S01]  /*0820*/  @!P0 IADD3 R5, PT, PT, R5, R6, RZ ;  /* 0x0000000605058210 */ /* 0x000fe20007ffe0ff */
[----:B------:R-:W4:Y:S02]  /*0830*/  @P1 LDG.E R16, desc[UR4][R16.64] ;  /* 0x0000000410101981 */ /* 0x000f24000c1e1900 */
[----:B------:R-:W-:Y:S02]  /*0840*/  @P1 IMAD.WIDE.U32 R14, R21, 0x4, R14 ;  /* 0x00000004150e1825 */ /* 0x000fe400078e000e */
[----:B------:R-:W4:Y:S01]  /*0850*/  @P1 LDG.E R19, desc[UR4][R18.64] ;  /* 0x0000000412131981 */ /* 0x000f22000c1e1900 */
[----:B--2---:R-:W-:Y:S01]  /*0860*/  @P1 LEA R12, P2, R2, R12, 0x2 ;  /* 0x0000000c020c1211 */ /* 0x004fe200078410ff */
[----:B------:R-:W-:Y:S02]  /*0870*/  @!P0 IMAD R7, R6, R0, R3 ;  /* 0x0000000006078224 */ /* 0x000fe400078e0203 */
[----:B------:R-:W2:Y:S01]  /*0880*/  @P1 LDG.E R14, desc[UR4][R14.64] ;  /* 0x000000040e0e1981 */ /* 0x000ea2000c1e1900 */
[----:B------:R-:W-:Y:S01]  /*0890*/  @P1 LEA.HI.X R13, R2, R13, R4, 0x2, P2 ;  /* 0x0000000d020d1211 */ /* 0x000fe200010f1404 */
[----:B---3--:R-:W-:-:S04]  /*08a0*/  @!P0 IMAD.WIDE.U32 R10, R5, 0x4, R10 ;  /* 0x00000004050a8825 */ /* 0x008fc800078e000a */
[----:B------:R-:W2:Y:S04]  /*08b0*/  @P1 LDG.E R12, desc[UR4][R12.64+0x4] ;  /* 0x000004040c0c1981 */ /* 0x000ea8000c1e1900 */
[----:B------:R-:W3:Y:S01]  /*08c0*/  @!P0 LDG.E R11, desc[UR4][R10.64] ;  /* 0x000000040a0b8981 */ /* 0x000ee2000c1e1900 */
[----:B0-----:R-:W-:-:S06]  /*08d0*/  @!P0 IMAD.WIDE.U32 R8, R7, 0x4, R8 ;  /* 0x0000000407088825 */ /* 0x001fcc00078e0008 */
[----:B------:R-:W3:Y:S01]  /*08e0*/  @!P0 LDG.E R8, desc[UR4][R8.64] ;  /* 0x0000000408088981 */ /* 0x000ee2000c1e1900 */
[----:B----4-:R-:W-:-:S04]  /*08f0*/  @P1 FFMA R19, R19, R16, R20 ;  /* 0x0000001013131223 */ /* 0x010fc80000000014 */
[----:B--2---:R-:W-:-:S04]  /*0900*/  @P1 FFMA R20, R12, R14, R19 ;  /* 0x0000000e0c141223 */ /* 0x004fc80000000013 */
[----:B---3--:R-:W-:-:S07]  /*0910*/  @!P0 FFMA R20, R11, R8, R20 ;  /* 0x000000080b148223 */ /* 0x008fce0000000014 */
.L_x_87:
[----:B------:R-:W0:Y:S01]  /*0920*/  LDC.64 R4, c[0x0][0x390] ;  /* 0x0000e400ff047b82 */ /* 0x000e220000000a00 */
[----:B------:R-:W-:-:S04]  /*0930*/  IMAD R3, R0, UR6, R3 ;  /* 0x0000000600037c24 */ /* 0x000fc8000f8e0203 */
[----:B0-----:R-:W-:-:S05]  /*0940*/  IMAD.WIDE R2, R3, 0x4, R4 ;  /* 0x0000000403027825 */ /* 0x001fca00078e0204 */
[----:B------:R-:W-:Y:S01]  /*0950*/  STG.E desc[UR4][R2.64], R20 ;  /* 0x0000001402007986 */ /* 0x000fe2000c101904 */
[----:B------:R-:W-:Y:S05]  /*0960*/  EXIT ;  /* 0x000000000000794d */ /* 0x000fea0003800000 */
.L_x_91:
        /* <DEDUP_REMOVED lines=9> */
.L_x_97:


//--------------------- .text._Z15helloworld_cudav --------------------------
	.section	.text._Z15helloworld_cudav,"ax",@progbits
	.align	128
        .global         _Z15helloworld_cudav
        .type           _Z15helloworld_cudav,@function
        .size           _Z15helloworld_cudav,(.L_x_98 - _Z15helloworld_cudav)
        .other          _Z15helloworld_cudav,@"STO_CUDA_ENTRY STV_DEFAULT"
_Z15helloworld_cudav:
.text._Z15helloworld_cudav:
[----:B------:R-:W0:Y:S01]  /*0000*/  LDC R1, c[0x0][0x37c] ;  /* 0x0000df00ff017b82 */ /* 0x000e220000000800 */
[----:B------:R-:W-:Y:S01]  /*0010*/  MOV R0, 0x10 ;  /* 0x0000001000007802 */ /* 0x000fe20000000f00 */
[----:B------:R-:W1:Y:S01]  /*0020*/  LDCU.64 UR4, c[0x4][URZ] ;  /* 0x01000000ff0477ac */ /* 0x000e620008000a00 */
[----:B------:R-:W-:-:S05]  /*0030*/  CS2R R6, SRZ ;  /* 0x0000000000067805 */ /* 0x000fca000001ff00 */
[----:B------:R2:W3:Y:S01]  /*0040*/  LDC.64 R2, c[0x4][R0] ;  /* 0x0100000000027b82 */ /* 0x0004e20000000a00 */
[----:B-1----:R-:W-:Y:S02]  /*0050*/  IMAD.U32 R4, RZ, RZ, UR4 ;  /* 0x00000004ff047e24 */ /* 0x002fe4000f8e00ff */
[----:B--2---:R-:W-:-:S07]  /*0060*/  IMAD.U32 R5, RZ, RZ, UR5 ;  /* 0x00000005ff057e24 */ /* 0x004fce000f8e00ff */
[----:B------:R-:W-:-:S07]  /*0070*/  LEPC R20, `(.L_x_92) ;  /* 0x000000001014794e */ /* 0x000fce0000000000 */
[----:B0--3--:R-:W-:Y:S05]  /*0080*/  CALL.ABS.NOINC R2 ;  /* 0x0000000002007343 */ /* 0x009fea0003c00000 */
.L_x_92:
[----:B------:R-:W-:Y:S05]  /*0090*/  EXIT ;  /* 0x000000000000794d */ /* 0x000fea0003800000 */
.L_x_93:
        /* <DEDUP_REMOVED lines=14> */
.L_x_98:


//--------------------- .nv.global.init           --------------------------
	.section	.nv.global.init,"aw",@progbits
.nv.global.init:
	.type		$str,@object
	.size		$str,($str$1 - $str)
$str:
        /*0000*/ 	.byte	0x48, 0x65, 0x6c, 0x6c, 0x6f, 0x0a, 0x00
	.type		$str$1,@object
	.size		$str$1,(.L_1 - $str$1)
$str$1:
        /*0007*/ 	.byte	0x69, 0x3d, 0x25, 0x64, 0x20, 0x2c, 0x20, 0x6a, 0x3d, 0x25, 0x64, 0x0a, 0x00
.L_1:


//--------------------- .nv.shared.reserved.0     --------------------------
	.section	.nv.shared.reserved.0,"aw",@nobits
	.weak		__nv_reservedSMEM_offset_0_alias
	.size		__nv_reservedSMEM_offset_0_alias, 0, 64
	.other		__nv_reservedSMEM_offset_0_alias,@"STO_CUDA_RESERVED_SHARED STV_DEFAULT"
__nv_reservedSMEM_offset_0_alias:
	.zero		0
	.zero		64


//--------------------- .nv.constant0._Z13cudaMatrixAddPfS_S_ii --------------------------
	.section	.nv.constant0._Z13cudaMatrixAddPfS_S_ii,"a",@progbits
	.sectionflags	@""
	.align	4
.nv.constant0._Z13cudaMatrixAddPfS_S_ii:
	.zero		928


//--------------------- .nv.constant0._Z14cudaMaxPoolingPfS_iii --------------------------
	.section	.nv.constant0._Z14cudaMaxPoolingPfS_iii,"a",@progbits
	.sectionflags	@""
	.align	4
.nv.constant0._Z14cudaMaxPoolingPfS_iii:
	.zero		924


//--------------------- .nv.constant0._Z21cudaConvolutionMatrixPfS_S_iii --------------------------
	.section	.nv.constant0._Z21cudaConvolutionMatrixPfS_S_iii,"a",@progbits
	.sectionflags	@""
	.align	4
.nv.constant0._Z21cudaConvolutionMatrixPfS_S_iii:
	.zero		932


//--------------------- .nv.constant0._Z13cudaMatrixMulPfS_S_i --------------------------
	.section	.nv.constant0._Z13cudaMatrixMulPfS_S_i,"a",@progbits
	.sectionflags	@""
	.align	4
.nv.constant0._Z13cudaMatrixMulPfS_S_i:
	.zero		924


//--------------------- .nv.constant0._Z15helloworld_cudav --------------------------
	.section	.nv.constant0._Z15helloworld_cudav,"a",@progbits
	.sectionflags	@""
	.align	4
.nv.constant0._Z15helloworld_cudav:
	.zero		896


//--------------------- SYMBOLS --------------------------

	.type		.nv.reservedSmem.offset0,@object
	.size		.nv.reservedSmem.offset0,0x4
	.type		vprintf,@function
	.type		malloc,@function
